// auto-generated by cutlass_sweep.conv — config: {"arch": "sm_100", "cluster_m": 2, "cluster_n": 1, "conv_kind": "dgrad", "dtype": "e4m3", "ndim": 2, "tile_k": 64, "tile_m": 64, "tile_n": 64}
#include "cutlass/cutlass.h"
#include "cute/tensor.hpp"
#include "cutlass/kernel_hardware_info.hpp"
#include "cutlass/conv/convolution.h"
#include "cutlass/conv/dispatch_policy.hpp"
#include "cutlass/conv/collective/collective_builder.hpp"
#include "cutlass/conv/kernel/conv_universal.hpp"
#include "cutlass/conv/device/conv_universal_adapter.hpp"
#include "cutlass/epilogue/collective/collective_builder.hpp"

using namespace cute;
using Elem = cutlass::float_e4m3_t;
using Acc  = float;
using LayoutAB = cutlass::layout::TensorNHWC;
using LayoutC  = cutlass::layout::TensorNHWC;
constexpr auto ConvOp = cutlass::conv::Operator::kDgrad;
using TileShape    = Shape<_64, _64, Shape<_64>>;
using ClusterShape = Shape<_2, _1, _1>;

using CollectiveEpilogue = typename cutlass::epilogue::collective::CollectiveBuilder<
    cutlass::arch::Sm100, cutlass::arch::OpClassTensorOp,
    TileShape, ClusterShape,
    cutlass::epilogue::collective::EpilogueTileAuto,
    Acc, Acc,
    Elem, LayoutC, 128 / cutlass::sizeof_bits<Elem>::value,
    Elem, LayoutC, 128 / cutlass::sizeof_bits<Elem>::value,
    cutlass::epilogue::collective::EpilogueScheduleAuto
  >::CollectiveOp;

using CollectiveMainloop = typename cutlass::conv::collective::CollectiveBuilder<
    cutlass::arch::Sm100, cutlass::arch::OpClassTensorOp, ConvOp,
    Elem, LayoutAB, 128 / cutlass::sizeof_bits<Elem>::value,
    Elem, LayoutAB, 128 / cutlass::sizeof_bits<Elem>::value,
    Acc,
    TileShape, ClusterShape,
    cutlass::conv::collective::StageCountAutoCarveout<
        static_cast<int>(sizeof(typename CollectiveEpilogue::SharedStorage))>,
    cutlass::conv::collective::KernelScheduleAuto
  >::CollectiveOp;

using ProblemShape = cutlass::conv::ConvProblemShape<
    ConvOp, CollectiveMainloop::DispatchPolicy::NumSpatialDimensions>;
using ConvKernel = cutlass::conv::kernel::ConvUniversal<
    ProblemShape, CollectiveMainloop, CollectiveEpilogue>;
using Conv = cutlass::conv::device::ConvUniversalAdapter<ConvKernel>;

auto* _anchor = &cutlass::device_kernel<ConvKernel>;


// ===== COMPILED SASS (sm_100a) =====

	.target	sm_100a

	.elftype	@"ET_EXEC"


//--------------------- .note.nv.tkinfo           --------------------------
	.section	.note.nv.tkinfo,"",@"SHT_NOTE"
	.sectionflags	@"SHF_NOTE_NV_TKINFO"
	.tkinfo
        /*0018*/ 	.word	0x00000002
        /*0030*/ 	.string	""
        /*0030*/ 	.string	"ptxas"
        /*0030*/ 	.string	"Cuda compilation tools, release 13.0, V13.0.88"
        /*0030*/ 	.string	"Build cuda_13.0.r13.0/compiler.36424714_0"
        /*0030*/ 	.string	"-arch sm_100a -m 64 "



//--------------------- .note.nv.cuinfo           --------------------------
	.section	.note.nv.cuinfo,"",@"SHT_NOTE"
	.sectionflags	@"SHF_NOTE_NV_CUINFO"
        /*0018*/ 	.short	0x0002
        /*001a*/ 	.short	0x0064
        /*001c*/ 	.short	0x0082
	.zero		2


//--------------------- .nv.info                  --------------------------
	.section	.nv.info,"",@"SHT_CUDA_INFO"
	.align	4


	//----- nvinfo : EIATTR_REGCOUNT
	.align		4
        /*0000*/ 	.byte	0x04, 0x2f
        /*0002*/ 	.short	(.L_19 - .L_18)
	.align		4
.L_18:
        /*0004*/ 	.word	index@(_ZN7cutlass13device_kernelINS_4conv6kernel13ConvUniversalINS1_16ConvProblemShapeILNS1_8OperatorE1ELi2EEENS1_10collective14CollectiveConvINS1_47MainloopSm100TmaUmmaWarpSpecializedImplicitGemmILS5_1ELi27ELi2ELi1ELi2EN4cute5tupleIJNSA_1CILi2EEENSC_ILi1EEESE_EEEEENSB_IJNSC_ILi64EEESH_NSB_IJSH_EEEEEENS_12float_e4m3_tESK_NSA_8TiledMMAINSA_8MMA_AtomIJNSA_10MMA_TraitsINSA_19SM100_MMA_F8F6F4_SSEJSK_SK_fSH_SH_NSA_17integral_constantINSA_4UMMA5MajorELSR_0EEENSP_ISR_LSR_1EEENSP_INSQ_7ScaleInELSU_0EEESV_EEEEEENSA_6LayoutINSB_IJSE_SE_SE_EEENSB_IJNSC_ILi0EEES10_S10_EEEEENSB_IJNSA_10UnderscoreES13_S13_EEEEENS7_6detail27Sm100ImplicitGemmTileTraitsINSA_20SM90_TMA_LOAD_IM2COLENSA_14ComposedLayoutINSA_7SwizzleILi2ELi4ELi3EEENSA_18smem_ptr_flag_bitsILi8EEENSY_INSB_IJNSC_ILi8EEESH_EEENSB_IJSH_SE_EEEEEEEvEENS17_INSA_23SM90_TMA_LOAD_MULTICASTENS19_IS1B_S1D_NSY_INSB_IJSH_S1E_EEENSB_IJSE_SH_EEEEEEEvEEEENS_8epilogue10collective18CollectiveEpilogueINS1R_23Sm100TmaWarpSpecializedILi1ELi1ELi32ELb0ELb0EEEJSJ_NSB_IJNSY_ISH_SE_EES1W_EEESK_NSB_IJNSB_IJlllEEESE_S10_EEESK_S1Z_NS1R_6fusion15FusionCallbacksIS1V_NS20_17LinearCombinationISK_fSK_fLNS_15FloatRoundStyleE2EEESJ_S1X_JEEENSA_5SM1004TMEM4LOAD26SM100_TMEM_LOAD_16dp32b32xES18_S1I_NSA_39AutoVectorizingCopyWithAssumedAlignmentILi128EEENSA_21SM90_TMA_STORE_IM2COLES1I_S2B_S2B_EEEvvEEEEvNT_6ParamsE)
        /*0008*/ 	.word	0x0000007c


	//----- nvinfo : EIATTR_FRAME_SIZE
	.align		4
.L_19:
        /*000c*/ 	.byte	0x04, 0x11
        /*000e*/ 	.short	(.L_21 - .L_20)
	.align		4
.L_20:
        /*0010*/ 	.word	index@($__internal_2_$__cuda_sm10x_tcgen05_guardrail_trap_unallocated_columns_being_dealloced)
        /*0014*/ 	.word	0x00000008


	//----- nvinfo : EIATTR_FRAME_SIZE
	.align		4
.L_21:
        /*0018*/ 	.byte	0x04, 0x11
        /*001a*/ 	.short	(.L_23 - .L_22)
	.align		4
.L_22:
        /*001c*/ 	.word	index@($__internal_1_$__cuda_sm10x_tcgen05_guardrail_trap_phase_invalid_during_alloc)
        /*0020*/ 	.word	0x00000008


	//----- nvinfo : EIATTR_FRAME_SIZE
	.align		4
.L_23:
        /*0024*/ 	.byte	0x04, 0x11
        /*0026*/ 	.short	(.L_25 - .L_24)
	.align		4
.L_24:
        /*0028*/ 	.word	index@($__internal_0_$__cuda_sm10x_tcgen05_guardrail_trap_col_being_dealloced_not_returned_by_alloc)
        /*002c*/ 	.word	0x00000008


	//----- nvinfo : EIATTR_FRAME_SIZE
	.align		4
.L_25:
        /*0030*/ 	.byte	0x04, 0x11
        /*0032*/ 	.short	(.L_27 - .L_26)
	.align		4
.L_26:
        /*0034*/ 	.word	index@(_ZN7cutlass13device_kernelINS_4conv6kernel13ConvUniversalINS1_16ConvProblemShapeILNS1_8OperatorE1ELi2EEENS1_10collective14CollectiveConvINS1_47MainloopSm100TmaUmmaWarpSpecializedImplicitGemmILS5_1ELi27ELi2ELi1ELi2EN4cute5tupleIJNSA_1CILi2EEENSC_ILi1EEESE_EEEEENSB_IJNSC_ILi64EEESH_NSB_IJSH_EEEEEENS_12float_e4m3_tESK_NSA_8TiledMMAINSA_8MMA_AtomIJNSA_10MMA_TraitsINSA_19SM100_MMA_F8F6F4_SSEJSK_SK_fSH_SH_NSA_17integral_constantINSA_4UMMA5MajorELSR_0EEENSP_ISR_LSR_1EEENSP_INSQ_7ScaleInELSU_0EEESV_EEEEEENSA_6LayoutINSB_IJSE_SE_SE_EEENSB_IJNSC_ILi0EEES10_S10_EEEEENSB_IJNSA_10UnderscoreES13_S13_EEEEENS7_6detail27Sm100ImplicitGemmTileTraitsINSA_20SM90_TMA_LOAD_IM2COLENSA_14ComposedLayoutINSA_7SwizzleILi2ELi4ELi3EEENSA_18smem_ptr_flag_bitsILi8EEENSY_INSB_IJNSC_ILi8EEESH_EEENSB_IJSH_SE_EEEEEEEvEENS17_INSA_23SM90_TMA_LOAD_MULTICASTENS19_IS1B_S1D_NSY_INSB_IJSH_S1E_EEENSB_IJSE_SH_EEEEEEEvEEEENS_8epilogue10collective18CollectiveEpilogueINS1R_23Sm100TmaWarpSpecializedILi1ELi1ELi32ELb0ELb0EEEJSJ_NSB_IJNSY_ISH_SE_EES1W_EEESK_NSB_IJNSB_IJlllEEESE_S10_EEESK_S1Z_NS1R_6fusion15FusionCallbacksIS1V_NS20_17LinearCombinationISK_fSK_fLNS_15FloatRoundStyleE2EEESJ_S1X_JEEENSA_5SM1004TMEM4LOAD26SM100_TMEM_LOAD_16dp32b32xES18_S1I_NSA_39AutoVectorizingCopyWithAssumedAlignmentILi128EEENSA_21SM90_TMA_STORE_IM2COLES1I_S2B_S2B_EEEvvEEEEvNT_6ParamsE)
        /*0038*/ 	.word	0x00000008


	//----- nvinfo : EIATTR_MIN_STACK_SIZE
	.align		4
.L_27:
        /*003c*/ 	.byte	0x04, 0x12
        /*003e*/ 	.short	(.L_29 - .L_28)
	.align		4
.L_28:
        /*0040*/ 	.word	index@(_ZN7cutlass13device_kernelINS_4conv6kernel13ConvUniversalINS1_16ConvProblemShapeILNS1_8OperatorE1ELi2EEENS1_10collective14CollectiveConvINS1_47MainloopSm100TmaUmmaWarpSpecializedImplicitGemmILS5_1ELi27ELi2ELi1ELi2EN4cute5tupleIJNSA_1CILi2EEENSC_ILi1EEESE_EEEEENSB_IJNSC_ILi64EEESH_NSB_IJSH_EEEEEENS_12float_e4m3_tESK_NSA_8TiledMMAINSA_8MMA_AtomIJNSA_10MMA_TraitsINSA_19SM100_MMA_F8F6F4_SSEJSK_SK_fSH_SH_NSA_17integral_constantINSA_4UMMA5MajorELSR_0EEENSP_ISR_LSR_1EEENSP_INSQ_7ScaleInELSU_0EEESV_EEEEEENSA_6LayoutINSB_IJSE_SE_SE_EEENSB_IJNSC_ILi0EEES10_S10_EEEEENSB_IJNSA_10UnderscoreES13_S13_EEEEENS7_6detail27Sm100ImplicitGemmTileTraitsINSA_20SM90_TMA_LOAD_IM2COLENSA_14ComposedLayoutINSA_7SwizzleILi2ELi4ELi3EEENSA_18smem_ptr_flag_bitsILi8EEENSY_INSB_IJNSC_ILi8EEESH_EEENSB_IJSH_SE_EEEEEEEvEENS17_INSA_23SM90_TMA_LOAD_MULTICASTENS19_IS1B_S1D_NSY_INSB_IJSH_S1E_EEENSB_IJSE_SH_EEEEEEEvEEEENS_8epilogue10collective18CollectiveEpilogueINS1R_23Sm100TmaWarpSpecializedILi1ELi1ELi32ELb0ELb0EEEJSJ_NSB_IJNSY_ISH_SE_EES1W_EEESK_NSB_IJNSB_IJlllEEESE_S10_EEESK_S1Z_NS1R_6fusion15FusionCallbacksIS1V_NS20_17LinearCombinationISK_fSK_fLNS_15FloatRoundStyleE2EEESJ_S1X_JEEENSA_5SM1004TMEM4LOAD26SM100_TMEM_LOAD_16dp32b32xES18_S1I_NSA_39AutoVectorizingCopyWithAssumedAlignmentILi128EEENSA_21SM90_TMA_STORE_IM2COLES1I_S2B_S2B_EEEvvEEEEvNT_6ParamsE)
        /*0044*/ 	.word	0x00000008
.L_29:


//--------------------- .nv.compat                --------------------------
	.section	.nv.compat,"",@"SHT_CUDA_COMPAT_INFO"
	.align	4
        /*0000*/ 	.byte	0x02, 0x09, 0x01, 0x00, 0x02, 0x02, 0x02, 0x00, 0x02, 0x05, 0x05, 0x00, 0x03, 0x07, 0x01, 0x01
        /*0010*/ 	.byte	0x02, 0x03, 0x01, 0x00, 0x02, 0x06, 0x01, 0x00, 0x04, 0x0b, 0x08, 0x00, 0x09, 0x00, 0x00, 0x00
        /*0020*/ 	.byte	0x00, 0x00, 0x00, 0x00


//--------------------- .nv.info._ZN7cutlass13device_kernelINS_4conv6kernel13ConvUniversalINS1_16ConvProblemShapeILNS1_8OperatorE1ELi2EEENS1_10collective14CollectiveConvINS1_47MainloopSm100TmaUmmaWarpSpecializedImplicitGemmILS5_1ELi27ELi2ELi1ELi2EN4cute5tupleIJNSA_1CILi2EEENSC_ILi1EEESE_EEEEENSB_IJNSC_ILi64EEESH_NSB_IJSH_EEEEEENS_12float_e4m3_tESK_NSA_8TiledMMAINSA_8MMA_AtomIJNSA_10MMA_TraitsINSA_19SM100_MMA_F8F6F4_SSEJSK_SK_fSH_SH_NSA_17integral_constantINSA_4UMMA5MajorELSR_0EEENSP_ISR_LSR_1EEENSP_INSQ_7ScaleInELSU_0EEESV_EEEEEENSA_6LayoutINSB_IJSE_SE_SE_EEENSB_IJNSC_ILi0EEES10_S10_EEEEENSB_IJNSA_10UnderscoreES13_S13_EEEEENS7_6detail27Sm100ImplicitGemmTileTraitsINSA_20SM90_TMA_LOAD_IM2COLENSA_14ComposedLayoutINSA_7SwizzleILi2ELi4ELi3EEENSA_18smem_ptr_flag_bitsILi8EEENSY_INSB_IJNSC_ILi8EEESH_EEENSB_IJSH_SE_EEEEEEEvEENS17_INSA_23SM90_TMA_LOAD_MULTICASTENS19_IS1B_S1D_NSY_INSB_IJSH_S1E_EEENSB_IJSE_SH_EEEEEEEvEEEENS_8epilogue10collective18CollectiveEpilogueINS1R_23Sm100TmaWarpSpecializedILi1ELi1ELi32ELb0ELb0EEEJSJ_NSB_IJNSY_ISH_SE_EES1W_EEESK_NSB_IJNSB_IJlllEEESE_S10_EEESK_S1Z_NS1R_6fusion15FusionCallbacksIS1V_NS20_17LinearCombinationISK_fSK_fLNS_15FloatRoundStyleE2EEESJ_S1X_JEEENSA_5SM1004TMEM4LOAD26SM100_TMEM_LOAD_16dp32b32xES18_S1I_NSA_39AutoVectorizingCopyWithAssumedAlignmentILi128EEENSA_21SM90_TMA_STORE_IM2COLES1I_S2B_S2B_EEEvvEEEEvNT_6ParamsE --------------------------
	.section	.nv.info._ZN7cutlass13device_kernelINS_4conv6kernel13ConvUniversalINS1_16ConvProblemShapeILNS1_8OperatorE1ELi2EEENS1_10collective14CollectiveConvINS1_47MainloopSm100TmaUmmaWarpSpecializedImplicitGemmILS5_1ELi27ELi2ELi1ELi2EN4cute5tupleIJNSA_1CILi2EEENSC_ILi1EEESE_EEEEENSB_IJNSC_ILi64EEESH_NSB_IJSH_EEEEEENS_12float_e4m3_tESK_NSA_8TiledMMAINSA_8MMA_AtomIJNSA_10MMA_TraitsINSA_19SM100_MMA_F8F6F4_SSEJSK_SK_fSH_SH_NSA_17integral_constantINSA_4UMMA5MajorELSR_0EEENSP_ISR_LSR_1EEENSP_INSQ_7ScaleInELSU_0EEESV_EEEEEENSA_6LayoutINSB_IJSE_SE_SE_EEENSB_IJNSC_ILi0EEES10_S10_EEEEENSB_IJNSA_10UnderscoreES13_S13_EEEEENS7_6detail27Sm100ImplicitGemmTileTraitsINSA_20SM90_TMA_LOAD_IM2COLENSA_14ComposedLayoutINSA_7SwizzleILi2ELi4ELi3EEENSA_18smem_ptr_flag_bitsILi8EEENSY_INSB_IJNSC_ILi8EEESH_EEENSB_IJSH_SE_EEEEEEEvEENS17_INSA_23SM90_TMA_LOAD_MULTICASTENS19_IS1B_S1D_NSY_INSB_IJSH_S1E_EEENSB_IJSE_SH_EEEEEEEvEEEENS_8epilogue10collective18CollectiveEpilogueINS1R_23Sm100TmaWarpSpecializedILi1ELi1ELi32ELb0ELb0EEEJSJ_NSB_IJNSY_ISH_SE_EES1W_EEESK_NSB_IJNSB_IJlllEEESE_S10_EEESK_S1Z_NS1R_6fusion15FusionCallbacksIS1V_NS20_17LinearCombinationISK_fSK_fLNS_15FloatRoundStyleE2EEESJ_S1X_JEEENSA_5SM1004TMEM4LOAD26SM100_TMEM_LOAD_16dp32b32xES18_S1I_NSA_39AutoVectorizingCopyWithAssumedAlignmentILi128EEENSA_21SM90_TMA_STORE_IM2COLES1I_S2B_S2B_EEEvvEEEEvNT_6ParamsE,"",@"SHT_CUDA_INFO"
	.sectionflags	@""
	.align	4


	//----- nvinfo : EIATTR_CUDA_API_VERSION
	.align		4
        /*0000*/ 	.byte	0x04, 0x37
        /*0002*/ 	.short	(.L_31 - .L_30)
.L_30:
        /*0004*/ 	.word	0x00000082


	//----- nvinfo : EIATTR_KPARAM_INFO
	.align		4
.L_31:
        /*0008*/ 	.byte	0x04, 0x17
        /*000a*/ 	.short	(.L_33 - .L_32)
.L_32:
        /*000c*/ 	.word	0x00000000
        /*0010*/ 	.short	0x0000
        /*0012*/ 	.short	0x0000
        /*0014*/ 	.byte	0x00, 0xf0, 0x01, 0x20


	//----- nvinfo : EIATTR_AT_ENTRY_FRAGMENTS
	.align		4
.L_33:
        /*0018*/ 	.byte	0x04, 0x4f
        /*001a*/ 	.short	(.L_35 - .L_34)


	//   ....[0]....
.L_34:
        /*001c*/ 	.word	0x00000006


	//----- nvinfo : EIATTR_RESERVED_SMEM_USED
	.align		4
.L_35:
        /*0020*/ 	.byte	0x01, 0x41
	.zero		2


	//----- nvinfo : EIATTR_SPARSE_MMA_MASK
	.align		4
        /*0024*/ 	.byte	0x03, 0x50
        /*0026*/ 	.short	0x0000


	//----- nvinfo : EIATTR_TCGEN05_1CTA_USED
	.align		4
        /*0028*/ 	.byte	0x01, 0x51
	.zero		2


	//----- nvinfo : EIATTR_MAXREG_COUNT
	.align		4
        /*002c*/ 	.byte	0x03, 0x1b
        /*002e*/ 	.short	0x00ff


	//----- nvinfo : EIATTR_NUM_BARRIERS
	.align		4
        /*0030*/ 	.byte	0x02, 0x4c
        /*0032*/ 	.byte	0x07
	.zero		1


	//----- nvinfo : EIATTR_EXTERNS
	.align		4
        /*0034*/ 	.byte	0x04, 0x0f
        /*0036*/ 	.short	(.L_37 - .L_36)


	//   ....[0]....
	.align		4
.L_36:
        /*0038*/ 	.word	index@(__assertfail)


	//----- nvinfo : EIATTR_MERCURY_ISA_VERSION
	.align		4
.L_37:
        /*003c*/ 	.byte	0x03, 0x5f
        /*003e*/ 	.short	0x0101


	//----- nvinfo : EIATTR_INT_WARP_WIDE_INSTR_OFFSETS
	.align		4
        /*0040*/ 	.byte	0x04, 0x31
        /*0042*/ 	.short	(.L_39 - .L_38)


	//   ....[0]....
.L_38:
        /*0044*/ 	.word	0x00004920


	//   ....[1]....
        /*0048*/ 	.word	0x00004940


	//   ....[2]....
        /*004c*/ 	.word	0x00004970


	//   ....[3]....
        /*0050*/ 	.word	0x00005330


	//   ....[4]....
        /*0054*/ 	.word	0x00005530


	//----- nvinfo : EIATTR_COOP_GROUP_MASK_REGIDS
	.align		4
.L_39:
        /*0058*/ 	.byte	0x04, 0x29
        /*005a*/ 	.short	(.L_41 - .L_40)


	//   ....[0]....
.L_40:
        /*005c*/ 	.word	0xffffffff


	//   ....[1]....
        /*0060*/ 	.word	0xffffffff


	//   ....[2]....
        /*0064*/ 	.word	0xffffffff


	//   ....[3]....
        /*0068*/ 	.word	0xffffffff


	//   ....[4]....
        /*006c*/ 	.word	0xffffffff


	//   ....[5]....
        /*0070*/ 	.word	0xffffffff


	//   ....[6]....
        /*0074*/ 	.word	0xffffffff


	//   ....[7]....
        /*0078*/ 	.word	0xffffffff


	//   ....[8]....
        /*007c*/ 	.word	0xffffffff


	//   ....[9]....
        /*0080*/ 	.word	0xffffffff


	//   ....[10]....
        /*0084*/ 	.word	0xffffffff


	//   ....[11]....
        /*0088*/ 	.word	0xffffffff


	//   ....[12]....
        /*008c*/ 	.word	0xffffffff


	//----- nvinfo : EIATTR_COOP_GROUP_INSTR_OFFSETS
	.align		4
.L_41:
        /*0090*/ 	.byte	0x04, 0x28
        /*0092*/ 	.short	(.L_43 - .L_42)


	//   ....[0]....
.L_42:
        /*0094*/ 	.word	0x000000a0


	//   ....[1]....
        /*0098*/ 	.word	0x000004e0


	//   ....[2]....
        /*009c*/ 	.word	0x00000980


	//   ....[3]....
        /*00a0*/ 	.word	0x00000ac0


	//   ....[4]....
        /*00a4*/ 	.word	0x00000bc0


	//   ....[5]....
        /*00a8*/ 	.word	0x00000d10


	//   ....[6]....
        /*00ac*/ 	.word	0x00000f10


	//   ....[7]....
        /*00b0*/ 	.word	0x00002590


	//   ....[8]....
        /*00b4*/ 	.word	0x00003d60


	//   ....[9]....
        /*00b8*/ 	.word	0x00003f70


	//   ....[10]....
        /*00bc*/ 	.word	0x00003fa0


	//   ....[11]....
        /*00c0*/ 	.word	0x00004800


	//   ....[12]....
        /*00c4*/ 	.word	0x00004a40


	//----- nvinfo : EIATTR_VRC_CTA_INIT_COUNT
	.align		4
.L_43:
        /*00c8*/ 	.byte	0x02, 0x4a
        /*00ca*/ 	.byte	0x80
	.zero		1


	//----- nvinfo : EIATTR_SYSCALL_OFFSETS
	.align		4
        /*00cc*/ 	.byte	0x04, 0x46
        /*00ce*/ 	.short	(.L_45 - .L_44)


	//   ....[0]....
.L_44:
        /*00d0*/ 	.word	0x00005f80


	//   ....[1]....
        /*00d4*/ 	.word	0x000060c0


	//   ....[2]....
        /*00d8*/ 	.word	0x000067d0


	//----- nvinfo : EIATTR_MBARRIER_INSTR_OFFSETS
	.align		4
.L_45:
        /*00dc*/ 	.byte	0x04, 0x39
        /*00de*/ 	.short	(.L_47 - .L_46)


	//   ....[0]....
.L_46:
        /*00e0*/ 	.word	0x00000600
        /*00e4*/ 	.word	0x000000ff
        /*00e8*/ 	.word	0x00000000
        /*00ec*/ 	.short	0x0100
        /*00ee*/ 	.byte	0x07
	.zero		1


	//   ....[1]....
        /*00f0*/ 	.word	0x00000610
        /*00f4*/ 	.word	0x000000ff
        /*00f8*/ 	.word	0x000000d8
        /*00fc*/ 	.short	0x0100
        /*00fe*/ 	.byte	0x07
	.zero		1


	//   ....[2]....
        /*0100*/ 	.word	0x00000620
        /*0104*/ 	.word	0x000000ff
        /*0108*/ 	.word	0x00000008
        /*010c*/ 	.short	0x0100
        /*010e*/ 	.byte	0x07
	.zero		1


	//   ....[3]....
        /*0110*/ 	.word	0x00000630
        /*0114*/ 	.word	0x000000ff
        /*0118*/ 	.word	0x000000e0
        /*011c*/ 	.short	0x0100
        /*011e*/ 	.byte	0x07
	.zero		1


	//   ....[4]....
        /*0120*/ 	.word	0x00000640
        /*0124*/ 	.word	0x000000ff
        /*0128*/ 	.word	0x00000010
        /*012c*/ 	.short	0x0100
        /*012e*/ 	.byte	0x07
	.zero		1


	//   ....[5]....
        /*0130*/ 	.word	0x00000650
        /*0134*/ 	.word	0x000000ff
        /*0138*/ 	.word	0x000000e8
        /*013c*/ 	.short	0x0100
        /*013e*/ 	.byte	0x07
	.zero		1


	//   ....[6]....
        /*0140*/ 	.word	0x00000660
        /*0144*/ 	.word	0x000000ff
        /*0148*/ 	.word	0x00000018
        /*014c*/ 	.short	0x0100
        /*014e*/ 	.byte	0x07
	.zero		1


	//   ....[7]....
        /*0150*/ 	.word	0x00000670
        /*0154*/ 	.word	0x000000ff
        /*0158*/ 	.word	0x000000f0
        /*015c*/ 	.short	0x0100
        /*015e*/ 	.byte	0x07
	.zero		1


	//   ....[8]....
        /*0160*/ 	.word	0x00000680
        /*0164*/ 	.word	0x000000ff
        /*0168*/ 	.word	0x00000020
        /*016c*/ 	.short	0x0100
        /*016e*/ 	.byte	0x07
	.zero		1


	//   ....[9]....
        /*0170*/ 	.word	0x00000690
        /*0174*/ 	.word	0x000000ff
        /*0178*/ 	.word	0x000000f8
        /*017c*/ 	.short	0x0100
        /*017e*/ 	.byte	0x07
	.zero		1


	//   ....[10]....
        /*0180*/ 	.word	0x000006a0
        /*0184*/ 	.word	0x000000ff
        /*0188*/ 	.word	0x00000028
        /*018c*/ 	.short	0x0100
        /*018e*/ 	.byte	0x07
	.zero		1


	//   ....[11]....
        /*0190*/ 	.word	0x000006b0
        /*0194*/ 	.word	0x000000ff
        /*0198*/ 	.word	0x00000100
        /*019c*/ 	.short	0x0100
        /*019e*/ 	.byte	0x07
	.zero		1


	//   ....[12]....
        /*01a0*/ 	.word	0x000006c0
        /*01a4*/ 	.word	0x000000ff
        /*01a8*/ 	.word	0x00000030
        /*01ac*/ 	.short	0x0100
        /*01ae*/ 	.byte	0x07
	.zero		1


	//   ....[13]....
        /*01b0*/ 	.word	0x000006d0
        /*01b4*/ 	.word	0x000000ff
        /*01b8*/ 	.word	0x00000108
        /*01bc*/ 	.short	0x0100
        /*01be*/ 	.byte	0x07
	.zero		1


	//   ....[14]....
        /*01c0*/ 	.word	0x000006e0
        /*01c4*/ 	.word	0x000000ff
        /*01c8*/ 	.word	0x00000038
        /*01cc*/ 	.short	0x0100
        /*01ce*/ 	.byte	0x07
	.zero		1


	//   ....[15]....
        /*01d0*/ 	.word	0x000006f0
        /*01d4*/ 	.word	0x000000ff
        /*01d8*/ 	.word	0x00000110
        /*01dc*/ 	.short	0x0100
        /*01de*/ 	.byte	0x07
	.zero		1


	//   ....[16]....
        /*01e0*/ 	.word	0x00000700
        /*01e4*/ 	.word	0x000000ff
        /*01e8*/ 	.word	0x00000040
        /*01ec*/ 	.short	0x0100
        /*01ee*/ 	.byte	0x07
	.zero		1


	//   ....[17]....
        /*01f0*/ 	.word	0x00000710
        /*01f4*/ 	.word	0x000000ff
        /*01f8*/ 	.word	0x00000118
        /*01fc*/ 	.short	0x0100
        /*01fe*/ 	.byte	0x07
	.zero		1


	//   ....[18]....
        /*0200*/ 	.word	0x00000720
        /*0204*/ 	.word	0x000000ff
        /*0208*/ 	.word	0x00000048
        /*020c*/ 	.short	0x0100
        /*020e*/ 	.byte	0x07
	.zero		1


	//   ....[19]....
        /*0210*/ 	.word	0x00000730
        /*0214*/ 	.word	0x000000ff
        /*0218*/ 	.word	0x00000120
        /*021c*/ 	.short	0x0100
        /*021e*/ 	.byte	0x07
	.zero		1


	//   ....[20]....
        /*0220*/ 	.word	0x00000740
        /*0224*/ 	.word	0x000000ff
        /*0228*/ 	.word	0x00000050
        /*022c*/ 	.short	0x0100
        /*022e*/ 	.byte	0x07
	.zero		1


	//   ....[21]....
        /*0230*/ 	.word	0x00000750
        /*0234*/ 	.word	0x000000ff
        /*0238*/ 	.word	0x00000128
        /*023c*/ 	.short	0x0100
        /*023e*/ 	.byte	0x07
	.zero		1


	//   ....[22]....
        /*0240*/ 	.word	0x00000760
        /*0244*/ 	.word	0x000000ff
        /*0248*/ 	.word	0x00000058
        /*024c*/ 	.short	0x0100
        /*024e*/ 	.byte	0x07
	.zero		1


	//   ....[23]....
        /*0250*/ 	.word	0x00000770
        /*0254*/ 	.word	0x000000ff
        /*0258*/ 	.word	0x00000130
        /*025c*/ 	.short	0x0100
        /*025e*/ 	.byte	0x07
	.zero		1


	//   ....[24]....
        /*0260*/ 	.word	0x00000780
        /*0264*/ 	.word	0x000000ff
        /*0268*/ 	.word	0x00000060
        /*026c*/ 	.short	0x0100
        /*026e*/ 	.byte	0x07
	.zero		1


	//   ....[25]....
        /*0270*/ 	.word	0x00000790
        /*0274*/ 	.word	0x000000ff
        /*0278*/ 	.word	0x00000138
        /*027c*/ 	.short	0x0100
        /*027e*/ 	.byte	0x07
	.zero		1


	//   ....[26]....
        /*0280*/ 	.word	0x000007a0
        /*0284*/ 	.word	0x000000ff
        /*0288*/ 	.word	0x00000068
        /*028c*/ 	.short	0x0100
        /*028e*/ 	.byte	0x07
	.zero		1


	//   ....[27]....
        /*0290*/ 	.word	0x000007b0
        /*0294*/ 	.word	0x000000ff
        /*0298*/ 	.word	0x00000140
        /*029c*/ 	.short	0x0100
        /*029e*/ 	.byte	0x07
	.zero		1


	//   ....[28]....
        /*02a0*/ 	.word	0x000007c0
        /*02a4*/ 	.word	0x000000ff
        /*02a8*/ 	.word	0x00000070
        /*02ac*/ 	.short	0x0100
        /*02ae*/ 	.byte	0x07
	.zero		1


	//   ....[29]....
        /*02b0*/ 	.word	0x000007d0
        /*02b4*/ 	.word	0x000000ff
        /*02b8*/ 	.word	0x00000148
        /*02bc*/ 	.short	0x0100
        /*02be*/ 	.byte	0x07
	.zero		1


	//   ....[30]....
        /*02c0*/ 	.word	0x000007e0
        /*02c4*/ 	.word	0x000000ff
        /*02c8*/ 	.word	0x00000078
        /*02cc*/ 	.short	0x0100
        /*02ce*/ 	.byte	0x07
	.zero		1


	//   ....[31]....
        /*02d0*/ 	.word	0x000007f0
        /*02d4*/ 	.word	0x000000ff
        /*02d8*/ 	.word	0x00000150
        /*02dc*/ 	.short	0x0100
        /*02de*/ 	.byte	0x07
	.zero		1


	//   ....[32]....
        /*02e0*/ 	.word	0x00000800
        /*02e4*/ 	.word	0x000000ff
        /*02e8*/ 	.word	0x00000080
        /*02ec*/ 	.short	0x0100
        /*02ee*/ 	.byte	0x07
	.zero		1


	//   ....[33]....
        /*02f0*/ 	.word	0x00000810
        /*02f4*/ 	.word	0x000000ff
        /*02f8*/ 	.word	0x00000158
        /*02fc*/ 	.short	0x0100
        /*02fe*/ 	.byte	0x07
	.zero		1


	//   ....[34]....
        /*0300*/ 	.word	0x00000820
        /*0304*/ 	.word	0x000000ff
        /*0308*/ 	.word	0x00000088
        /*030c*/ 	.short	0x0100
        /*030e*/ 	.byte	0x07
	.zero		1


	//   ....[35]....
        /*0310*/ 	.word	0x00000830
        /*0314*/ 	.word	0x000000ff
        /*0318*/ 	.word	0x00000160
        /*031c*/ 	.short	0x0100
        /*031e*/ 	.byte	0x07
	.zero		1


	//   ....[36]....
        /*0320*/ 	.word	0x00000840
        /*0324*/ 	.word	0x000000ff
        /*0328*/ 	.word	0x00000090
        /*032c*/ 	.short	0x0100
        /*032e*/ 	.byte	0x07
	.zero		1


	//   ....[37]....
        /*0330*/ 	.word	0x00000850
        /*0334*/ 	.word	0x000000ff
        /*0338*/ 	.word	0x00000168
        /*033c*/ 	.short	0x0100
        /*033e*/ 	.byte	0x07
	.zero		1


	//   ....[38]....
        /*0340*/ 	.word	0x00000860
        /*0344*/ 	.word	0x000000ff
        /*0348*/ 	.word	0x00000098
        /*034c*/ 	.short	0x0100
        /*034e*/ 	.byte	0x07
	.zero		1


	//   ....[39]....
        /*0350*/ 	.word	0x00000870
        /*0354*/ 	.word	0x000000ff
        /*0358*/ 	.word	0x00000170
        /*035c*/ 	.short	0x0100
        /*035e*/ 	.byte	0x07
	.zero		1


	//   ....[40]....
        /*0360*/ 	.word	0x00000880
        /*0364*/ 	.word	0x000000ff
        /*0368*/ 	.word	0x000000a0
        /*036c*/ 	.short	0x0100
        /*036e*/ 	.byte	0x07
	.zero		1


	//   ....[41]....
        /*0370*/ 	.word	0x00000890
        /*0374*/ 	.word	0x000000ff
        /*0378*/ 	.word	0x00000178
        /*037c*/ 	.short	0x0100
        /*037e*/ 	.byte	0x07
	.zero		1


	//   ....[42]....
        /*0380*/ 	.word	0x000008a0
        /*0384*/ 	.word	0x000000ff
        /*0388*/ 	.word	0x000000a8
        /*038c*/ 	.short	0x0100
        /*038e*/ 	.byte	0x07
	.zero		1


	//   ....[43]....
        /*0390*/ 	.word	0x000008b0
        /*0394*/ 	.word	0x000000ff
        /*0398*/ 	.word	0x00000180
        /*039c*/ 	.short	0x0100
        /*039e*/ 	.byte	0x07
	.zero		1


	//   ....[44]....
        /*03a0*/ 	.word	0x000008c0
        /*03a4*/ 	.word	0x000000ff
        /*03a8*/ 	.word	0x000000b0
        /*03ac*/ 	.short	0x0100
        /*03ae*/ 	.byte	0x07
	.zero		1


	//   ....[45]....
        /*03b0*/ 	.word	0x000008d0
        /*03b4*/ 	.word	0x000000ff
        /*03b8*/ 	.word	0x00000188
        /*03bc*/ 	.short	0x0100
        /*03be*/ 	.byte	0x07
	.zero		1


	//   ....[46]....
        /*03c0*/ 	.word	0x000008e0
        /*03c4*/ 	.word	0x000000ff
        /*03c8*/ 	.word	0x000000b8
        /*03cc*/ 	.short	0x0100
        /*03ce*/ 	.byte	0x07
	.zero		1


	//   ....[47]....
        /*03d0*/ 	.word	0x000008f0
        /*03d4*/ 	.word	0x000000ff
        /*03d8*/ 	.word	0x00000190
        /*03dc*/ 	.short	0x0100
        /*03de*/ 	.byte	0x07
	.zero		1


	//   ....[48]....
        /*03e0*/ 	.word	0x00000900
        /*03e4*/ 	.word	0x000000ff
        /*03e8*/ 	.word	0x000000c0
        /*03ec*/ 	.short	0x0100
        /*03ee*/ 	.byte	0x07
	.zero		1


	//   ....[49]....
        /*03f0*/ 	.word	0x00000910
        /*03f4*/ 	.word	0x000000ff
        /*03f8*/ 	.word	0x00000198
        /*03fc*/ 	.short	0x0100
        /*03fe*/ 	.byte	0x07
	.zero		1


	//   ....[50]....
        /*0400*/ 	.word	0x00000920
        /*0404*/ 	.word	0x000000ff
        /*0408*/ 	.word	0x000000c8
        /*040c*/ 	.short	0x0100
        /*040e*/ 	.byte	0x07
	.zero		1


	//   ....[51]....
        /*0410*/ 	.word	0x00000930
        /*0414*/ 	.word	0x000000ff
        /*0418*/ 	.word	0x000001a0
        /*041c*/ 	.short	0x0100
        /*041e*/ 	.byte	0x07
	.zero		1


	//   ....[52]....
        /*0420*/ 	.word	0x00000940
        /*0424*/ 	.word	0x000000ff
        /*0428*/ 	.word	0x000000d0
        /*042c*/ 	.short	0x0100
        /*042e*/ 	.byte	0x07
	.zero		1


	//   ....[53]....
        /*0430*/ 	.word	0x00000950
        /*0434*/ 	.word	0x000000ff
        /*0438*/ 	.word	0x000001a8
        /*043c*/ 	.short	0x0100
        /*043e*/ 	.byte	0x07
	.zero		1


	//   ....[54]....
        /*0440*/ 	.word	0x00000a90
        /*0444*/ 	.word	0x000000ff
        /*0448*/ 	.word	0x000001b0
        /*044c*/ 	.short	0x0100
        /*044e*/ 	.byte	0x07
	.zero		1


	//   ....[55]....
        /*0450*/ 	.word	0x00000aa0
        /*0454*/ 	.word	0x000000ff
        /*0458*/ 	.word	0x000001b8
        /*045c*/ 	.short	0x0100
        /*045e*/ 	.byte	0x07
	.zero		1


	//   ....[56]....
        /*0460*/ 	.word	0x00000b90
        /*0464*/ 	.word	0x000000ff
        /*0468*/ 	.word	0x000001c0
        /*046c*/ 	.short	0x0100
        /*046e*/ 	.byte	0x06
	.zero		1


	//   ....[57]....
        /*0470*/ 	.word	0x00000ba0
        /*0474*/ 	.word	0x000000ff
        /*0478*/ 	.word	0x000001c8
        /*047c*/ 	.short	0x0100
        /*047e*/ 	.byte	0x06
	.zero		1


	//   ....[58]....
        /*0480*/ 	.word	0x00000ce0
        /*0484*/ 	.word	0x000000ff
        /*0488*/ 	.word	0x000001d0
        /*048c*/ 	.short	0x0100
        /*048e*/ 	.byte	0x06
	.zero		1


	//   ....[59]....
        /*0490*/ 	.word	0x00000cf0
        /*0494*/ 	.word	0x000000ff
        /*0498*/ 	.word	0x000001d8
        /*049c*/ 	.short	0x0100
        /*049e*/ 	.byte	0x06
	.zero		1


	//   ....[60]....
        /*04a0*/ 	.word	0x00000e20
        /*04a4*/ 	.word	0x000000ff
        /*04a8*/ 	.word	0x000001e0
        /*04ac*/ 	.short	0x0100
        /*04ae*/ 	.byte	0x07
	.zero		1


	//   ....[61]....
        /*04b0*/ 	.word	0x00000e30
        /*04b4*/ 	.word	0x000000ff
        /*04b8*/ 	.word	0x000001f0
        /*04bc*/ 	.short	0x0100
        /*04be*/ 	.byte	0x07
	.zero		1


	//   ....[62]....
        /*04c0*/ 	.word	0x00000e40
        /*04c4*/ 	.word	0x000000ff
        /*04c8*/ 	.word	0x000001e8
        /*04cc*/ 	.short	0x0100
        /*04ce*/ 	.byte	0x07
	.zero		1


	//   ....[63]....
        /*04d0*/ 	.word	0x00000e50
        /*04d4*/ 	.word	0x000000ff
        /*04d8*/ 	.word	0x000001f8
        /*04dc*/ 	.short	0x0100
        /*04de*/ 	.byte	0x07
	.zero		1


	//   ....[64]....
        /*04e0*/ 	.word	0x00001920
        /*04e4*/ 	.word	0x000000ff
        /*04e8*/ 	.word	0x000000d8
        /*04ec*/ 	.short	0x010a
        /*04ee*/ 	.byte	0x04
	.zero		1


	//   ....[65]....
        /*04f0*/ 	.word	0x00001bd0
        /*04f4*/ 	.word	0x000000ff
        /*04f8*/ 	.word	0x000000d8
        /*04fc*/ 	.short	0x010a
        /*04fe*/ 	.byte	0x09
	.zero		1


	//   ....[66]....
        /*0500*/ 	.word	0x00001d60
        /*0504*/ 	.word	0x000000ff
        /*0508*/ 	.word	0x000000d8
        /*050c*/ 	.short	0x010a
        /*050e*/ 	.byte	0x08
	.zero		1


	//   ....[67]....
        /*0510*/ 	.word	0x00001f40
        /*0514*/ 	.word	0x000000ff
        /*0518*/ 	.word	0x000001c8
        /*051c*/ 	.short	0x0101
        /*051e*/ 	.byte	0x1e
	.zero		1


	//   ....[68]....
        /*0520*/ 	.word	0x00001f60
        /*0524*/ 	.word	0x000000ff
        /*0528*/ 	.word	0x000000d8
        /*052c*/ 	.short	0x010a
        /*052e*/ 	.byte	0x04
	.zero		1


	//   ....[69]....
        /*0530*/ 	.word	0x000021f0
        /*0534*/ 	.word	0x000000ff
        /*0538*/ 	.word	0x000000d8
        /*053c*/ 	.short	0x010a
        /*053e*/ 	.byte	0x09
	.zero		1


	//   ....[70]....
        /*0540*/ 	.word	0x00002380
        /*0544*/ 	.word	0x000000ff
        /*0548*/ 	.word	0x000000d8
        /*054c*/ 	.short	0x010a
        /*054e*/ 	.byte	0x08
	.zero		1


	//   ....[71]....
        /*0550*/ 	.word	0x000025a0
        /*0554*/ 	.word	0x000000ff
        /*0558*/ 	.word	0x000001d0
        /*055c*/ 	.short	0x010a
        /*055e*/ 	.byte	0x1e
	.zero		1


	//   ....[72]....
        /*0560*/ 	.word	0x00002660
        /*0564*/ 	.word	0x000000ff
        /*0568*/ 	.word	0x00000000
        /*056c*/ 	.short	0x0101
        /*056e*/ 	.byte	0x04
	.zero		1


	//   ....[73]....
        /*0570*/ 	.word	0x00002b50
        /*0574*/ 	.word	0x000000ff
        /*0578*/ 	.word	0x00000000
        /*057c*/ 	.short	0x010a
        /*057e*/ 	.byte	0x04
	.zero		1


	//   ....[74]....
        /*0580*/ 	.word	0x00002be0
        /*0584*/ 	.word	0x000000ff
        /*0588*/ 	.word	0x00000000
        /*058c*/ 	.short	0x010a
        /*058e*/ 	.byte	0x04
	.zero		1


	//   ....[75]....
        /*0590*/ 	.word	0x00002c70
        /*0594*/ 	.word	0x000000ff
        /*0598*/ 	.word	0x00000000
        /*059c*/ 	.short	0x010a
        /*059e*/ 	.byte	0x04
	.zero		1


	//   ....[76]....
        /*05a0*/ 	.word	0x00002d00
        /*05a4*/ 	.word	0x000000ff
        /*05a8*/ 	.word	0x00000000
        /*05ac*/ 	.short	0x010a
        /*05ae*/ 	.byte	0x04
	.zero		1


	//   ....[77]....
        /*05b0*/ 	.word	0x00002d90
        /*05b4*/ 	.word	0x000000ff
        /*05b8*/ 	.word	0x00000000
        /*05bc*/ 	.short	0x010a
        /*05be*/ 	.byte	0x04
	.zero		1


	//   ....[78]....
        /*05c0*/ 	.word	0x00002e20
        /*05c4*/ 	.word	0x000000ff
        /*05c8*/ 	.word	0x00000000
        /*05cc*/ 	.short	0x010a
        /*05ce*/ 	.byte	0x04
	.zero		1


	//   ....[79]....
        /*05d0*/ 	.word	0x00002eb0
        /*05d4*/ 	.word	0x000000ff
        /*05d8*/ 	.word	0x00000000
        /*05dc*/ 	.short	0x010a
        /*05de*/ 	.byte	0x04
	.zero		1


	//   ....[80]....
        /*05e0*/ 	.word	0x00002f40
        /*05e4*/ 	.word	0x000000ff
        /*05e8*/ 	.word	0x00000000
        /*05ec*/ 	.short	0x010a
        /*05ee*/ 	.byte	0x04
	.zero		1


	//   ....[81]....
        /*05f0*/ 	.word	0x00002fd0
        /*05f4*/ 	.word	0x000000ff
        /*05f8*/ 	.word	0x00000000
        /*05fc*/ 	.short	0x010a
        /*05fe*/ 	.byte	0x04
	.zero		1


	//   ....[82]....
        /*0600*/ 	.word	0x00003060
        /*0604*/ 	.word	0x000000ff
        /*0608*/ 	.word	0x00000000
        /*060c*/ 	.short	0x010a
        /*060e*/ 	.byte	0x04
	.zero		1


	//   ....[83]....
        /*0610*/ 	.word	0x000030f0
        /*0614*/ 	.word	0x000000ff
        /*0618*/ 	.word	0x00000000
        /*061c*/ 	.short	0x010a
        /*061e*/ 	.byte	0x04
	.zero		1


	//   ....[84]....
        /*0620*/ 	.word	0x00003180
        /*0624*/ 	.word	0x000000ff
        /*0628*/ 	.word	0x00000000
        /*062c*/ 	.short	0x010a
        /*062e*/ 	.byte	0x04
	.zero		1


	//   ....[85]....
        /*0630*/ 	.word	0x00003210
        /*0634*/ 	.word	0x000000ff
        /*0638*/ 	.word	0x00000000
        /*063c*/ 	.short	0x010a
        /*063e*/ 	.byte	0x04
	.zero		1


	//   ....[86]....
        /*0640*/ 	.word	0x000032a0
        /*0644*/ 	.word	0x000000ff
        /*0648*/ 	.word	0x00000000
        /*064c*/ 	.short	0x010a
        /*064e*/ 	.byte	0x04
	.zero		1


	//   ....[87]....
        /*0650*/ 	.word	0x00003330
        /*0654*/ 	.word	0x000000ff
        /*0658*/ 	.word	0x00000000
        /*065c*/ 	.short	0x010a
        /*065e*/ 	.byte	0x04
	.zero		1


	//   ....[88]....
        /*0660*/ 	.word	0x000033c0
        /*0664*/ 	.word	0x000000ff
        /*0668*/ 	.word	0x00000000
        /*066c*/ 	.short	0x010a
        /*066e*/ 	.byte	0x04
	.zero		1


	//   ....[89]....
        /*0670*/ 	.word	0x00003450
        /*0674*/ 	.word	0x000000ff
        /*0678*/ 	.word	0x00000000
        /*067c*/ 	.short	0x010a
        /*067e*/ 	.byte	0x04
	.zero		1


	//   ....[90]....
        /*0680*/ 	.word	0x000034e0
        /*0684*/ 	.word	0x000000ff
        /*0688*/ 	.word	0x00000000
        /*068c*/ 	.short	0x010a
        /*068e*/ 	.byte	0x04
	.zero		1


	//   ....[91]....
        /*0690*/ 	.word	0x00003570
        /*0694*/ 	.word	0x000000ff
        /*0698*/ 	.word	0x00000000
        /*069c*/ 	.short	0x010a
        /*069e*/ 	.byte	0x04
	.zero		1


	//   ....[92]....
        /*06a0*/ 	.word	0x00003600
        /*06a4*/ 	.word	0x000000ff
        /*06a8*/ 	.word	0x00000000
        /*06ac*/ 	.short	0x010a
        /*06ae*/ 	.byte	0x04
	.zero		1


	//   ....[93]....
        /*06b0*/ 	.word	0x00003690
        /*06b4*/ 	.word	0x000000ff
        /*06b8*/ 	.word	0x00000000
        /*06bc*/ 	.short	0x010a
        /*06be*/ 	.byte	0x04
	.zero		1


	//   ....[94]....
        /*06c0*/ 	.word	0x00003720
        /*06c4*/ 	.word	0x000000ff
        /*06c8*/ 	.word	0x00000000
        /*06cc*/ 	.short	0x010a
        /*06ce*/ 	.byte	0x04
	.zero		1


	//   ....[95]....
        /*06d0*/ 	.word	0x000037b0
        /*06d4*/ 	.word	0x000000ff
        /*06d8*/ 	.word	0x00000000
        /*06dc*/ 	.short	0x010a
        /*06de*/ 	.byte	0x04
	.zero		1


	//   ....[96]....
        /*06e0*/ 	.word	0x00003840
        /*06e4*/ 	.word	0x000000ff
        /*06e8*/ 	.word	0x00000000
        /*06ec*/ 	.short	0x010a
        /*06ee*/ 	.byte	0x04
	.zero		1


	//   ....[97]....
        /*06f0*/ 	.word	0x000038d0
        /*06f4*/ 	.word	0x000000ff
        /*06f8*/ 	.word	0x00000000
        /*06fc*/ 	.short	0x010a
        /*06fe*/ 	.byte	0x04
	.zero		1


	//   ....[98]....
        /*0700*/ 	.word	0x00003960
        /*0704*/ 	.word	0x000000ff
        /*0708*/ 	.word	0x00000000
        /*070c*/ 	.short	0x010a
        /*070e*/ 	.byte	0x04
	.zero		1


	//   ....[99]....
        /*0710*/ 	.word	0x00003a00
        /*0714*/ 	.word	0x00000000
        /*0718*/ 	.word	0x00000000
        /*071c*/ 	.short	0x010a
        /*071e*/ 	.byte	0xff
	.zero		1


	//   ....[100]....
        /*0720*/ 	.word	0x00003b30
        /*0724*/ 	.word	0x000000ff
        /*0728*/ 	.word	0x000001d8
        /*072c*/ 	.short	0x010a
        /*072e*/ 	.byte	0x2a
	.zero		1


	//   ....[101]....
        /*0730*/ 	.word	0x00003bd0
        /*0734*/ 	.word	0x000000ff
        /*0738*/ 	.word	0x000001d0
        /*073c*/ 	.short	0x010a
        /*073e*/ 	.byte	0x2a
	.zero		1


	//   ....[102]....
        /*0740*/ 	.word	0x00003c70
        /*0744*/ 	.word	0x000000ff
        /*0748*/ 	.word	0x00000000
        /*074c*/ 	.short	0x0101
        /*074e*/ 	.byte	0x06
	.zero		1


	//   ....[103]....
        /*0750*/ 	.word	0x00003cb0
        /*0754*/ 	.word	0x000000ff
        /*0758*/ 	.word	0x000001d8
        /*075c*/ 	.short	0x0106
        /*075e*/ 	.byte	0x2a
	.zero		1


	//   ....[104]....
        /*0760*/ 	.word	0x00003cf0
        /*0764*/ 	.word	0x00000000
        /*0768*/ 	.word	0x000001d8
        /*076c*/ 	.short	0x010a
        /*076e*/ 	.byte	0xff
	.zero		1


	//   ....[105]....
        /*0770*/ 	.word	0x00004210
        /*0774*/ 	.word	0x000000ff
        /*0778*/ 	.word	0x000001d0
        /*077c*/ 	.short	0x010a
        /*077e*/ 	.byte	0x06
	.zero		1


	//   ....[106]....
        /*0780*/ 	.word	0x000042c0
        /*0784*/ 	.word	0x000000ff
        /*0788*/ 	.word	0x00000000
        /*078c*/ 	.short	0x0101
        /*078e*/ 	.byte	0x05
	.zero		1


	//   ....[107]....
        /*0790*/ 	.word	0x000042d0
        /*0794*/ 	.word	0x000000ff
        /*0798*/ 	.word	0x000001f0
        /*079c*/ 	.short	0x010a
        /*079e*/ 	.byte	0x08
	.zero		1


	//   ....[108]....
        /*07a0*/ 	.word	0x00004360
        /*07a4*/ 	.word	0x000000ff
        /*07a8*/ 	.word	0x00000000
        /*07ac*/ 	.short	0x010a
        /*07ae*/ 	.byte	0x04
	.zero		1


	//   ....[109]....
        /*07b0*/ 	.word	0x000043d0
        /*07b4*/ 	.word	0x000000ff
        /*07b8*/ 	.word	0x00000000
        /*07bc*/ 	.short	0x010a
        /*07be*/ 	.byte	0x07
	.zero		1


	//   ....[110]....
        /*07c0*/ 	.word	0x00004500
        /*07c4*/ 	.word	0x000000ff
        /*07c8*/ 	.word	0x00000000
        /*07cc*/ 	.short	0x010a
        /*07ce*/ 	.byte	0x04
	.zero		1


	//   ....[111]....
        /*07d0*/ 	.word	0x00004750
        /*07d4*/ 	.word	0x000000ff
        /*07d8*/ 	.word	0x00000000
        /*07dc*/ 	.short	0x010a
        /*07de*/ 	.byte	0x05
	.zero		1


	//   ....[112]....
        /*07e0*/ 	.word	0x000047e0
        /*07e4*/ 	.word	0x000000ff
        /*07e8*/ 	.word	0x00000000
        /*07ec*/ 	.short	0x010a
        /*07ee*/ 	.byte	0x07
	.zero		1


	//   ....[113]....
        /*07f0*/ 	.word	0x00004c40
        /*07f4*/ 	.word	0x000000ff
        /*07f8*/ 	.word	0x000001d0
        /*07fc*/ 	.short	0x010a
        /*07fe*/ 	.byte	0x10
	.zero		1


	//   ....[114]....
        /*0800*/ 	.word	0x00004d10
        /*0804*/ 	.word	0x000000ff
        /*0808*/ 	.word	0x00000000
        /*080c*/ 	.short	0x0101
        /*080e*/ 	.byte	0x12
	.zero		1


	//   ....[115]....
        /*0810*/ 	.word	0x00005030
        /*0814*/ 	.word	0x000000ff
        /*0818*/ 	.word	0x000001c8
        /*081c*/ 	.short	0x010a
        /*081e*/ 	.byte	0x10
	.zero		1


	//   ....[116]....
        /*0820*/ 	.word	0x000051b0
        /*0824*/ 	.word	0x000000ff
        /*0828*/ 	.word	0x000001b8
        /*082c*/ 	.short	0x010a
        /*082e*/ 	.byte	0x10
	.zero		1


	//   ....[117]....
        /*0830*/ 	.word	0x00005580
        /*0834*/ 	.word	0x000000ff
        /*0838*/ 	.word	0x000001b0
        /*083c*/ 	.short	0x010b
        /*083e*/ 	.byte	0x10
	.zero		1


	//   ....[118]....
        /*0840*/ 	.word	0x000055a0
        /*0844*/ 	.word	0x000000ff
        /*0848*/ 	.word	0x00000000
        /*084c*/ 	.short	0x0101
        /*084e*/ 	.byte	0x2a
	.zero		1


	//   ....[119]....
        /*0850*/ 	.word	0x000055e0
        /*0854*/ 	.word	0x00000000
        /*0858*/ 	.word	0x000001b8
        /*085c*/ 	.short	0x010a
        /*085e*/ 	.byte	0xff
	.zero		1


	//   ....[120]....
        /*0860*/ 	.word	0x00005970
        /*0864*/ 	.word	0x000000ff
        /*0868*/ 	.word	0x000001d0
        /*086c*/ 	.short	0x010a
        /*086e*/ 	.byte	0x29
	.zero		1


	//   ....[121]....
        /*0870*/ 	.word	0x00005a90
        /*0874*/ 	.word	0x000000ff
        /*0878*/ 	.word	0x00000000
        /*087c*/ 	.short	0x0101
        /*087e*/ 	.byte	0x04
	.zero		1


	//   ....[122]....
        /*0880*/ 	.word	0x00006410
        /*0884*/ 	.word	0x000000ff
        /*0888*/ 	.word	0x000001b0
        /*088c*/ 	.short	0x010a
        /*088e*/ 	.byte	0x29
	.zero		1


	//   ....[123]....
        /*0890*/ 	.word	0x00006420
        /*0894*/ 	.word	0x00000060
        /*0898*/ 	.word	0x000001e0
        /*089c*/ 	.short	0x010a
        /*089e*/ 	.byte	0xff
	.zero		1


	//   ....[124]....
        /*08a0*/ 	.word	0x00006570
        /*08a4*/ 	.word	0x000000ff
        /*08a8*/ 	.word	0x000001b0
        /*08ac*/ 	.short	0x010a
        /*08ae*/ 	.byte	0x29
	.zero		1


	//   ....[125]....
        /*08b0*/ 	.word	0x00006650
        /*08b4*/ 	.word	0x000000ff
        /*08b8*/ 	.word	0x00000000
        /*08bc*/ 	.short	0x0101
        /*08be*/ 	.byte	0x04
	.zero		1


	//   ....[126]....
        /*08c0*/ 	.word	0x000066b0
        /*08c4*/ 	.word	0x00000060
        /*08c8*/ 	.word	0x000001e0
        /*08cc*/ 	.short	0x010a
        /*08ce*/ 	.byte	0xff
	.zero		1


	//   ....[127]....
        /*08d0*/ 	.word	0x00006a80
        /*08d4*/ 	.word	0x000000ff
        /*08d8*/ 	.word	0x00000000
        /*08dc*/ 	.short	0x0101
        /*08de*/ 	.byte	0x05
	.zero		1


	//   ....[128]....
        /*08e0*/ 	.word	0x00007430
        /*08e4*/ 	.word	0x00000002
        /*08e8*/ 	.word	0x000000d8
        /*08ec*/ 	.short	0x010a
        /*08ee*/ 	.byte	0xff
	.zero		1


	//   ....[129]....
        /*08f0*/ 	.word	0x00007490
        /*08f4*/ 	.word	0x00000002
        /*08f8*/ 	.word	0x000000d8
        /*08fc*/ 	.short	0x010a
        /*08fe*/ 	.byte	0xff
	.zero		1


	//   ....[130]....
        /*0900*/ 	.word	0x000074f0
        /*0904*/ 	.word	0x00000002
        /*0908*/ 	.word	0x000001d0
        /*090c*/ 	.short	0x010a
        /*090e*/ 	.byte	0xff
	.zero		1


	//   ....[131]....
        /*0910*/ 	.word	0x00007550
        /*0914*/ 	.word	0x00000000
        /*0918*/ 	.word	0x00000000
        /*091c*/ 	.short	0x010a
        /*091e*/ 	.byte	0xff
	.zero		1


	//   ....[132]....
        /*0920*/ 	.word	0x000075b0
        /*0924*/ 	.word	0x00000000
        /*0928*/ 	.word	0x00000000
        /*092c*/ 	.short	0x010a
        /*092e*/ 	.byte	0xff
	.zero		1


	//   ....[133]....
        /*0930*/ 	.word	0x00007610
        /*0934*/ 	.word	0x00000000
        /*0938*/ 	.word	0x00000000
        /*093c*/ 	.short	0x010a
        /*093e*/ 	.byte	0xff
	.zero		1


	//   ....[134]....
        /*0940*/ 	.word	0x00007670
        /*0944*/ 	.word	0x00000000
        /*0948*/ 	.word	0x00000000
        /*094c*/ 	.short	0x010a
        /*094e*/ 	.byte	0xff
	.zero		1


	//   ....[135]....
        /*0950*/ 	.word	0x000076d0
        /*0954*/ 	.word	0x00000000
        /*0958*/ 	.word	0x00000000
        /*095c*/ 	.short	0x010a
        /*095e*/ 	.byte	0xff
	.zero		1


	//   ....[136]....
        /*0960*/ 	.word	0x00007730
        /*0964*/ 	.word	0x00000000
        /*0968*/ 	.word	0x00000000
        /*096c*/ 	.short	0x010a
        /*096e*/ 	.byte	0xff
	.zero		1


	//   ....[137]....
        /*0970*/ 	.word	0x00007790
        /*0974*/ 	.word	0x00000000
        /*0978*/ 	.word	0x00000000
        /*097c*/ 	.short	0x010a
        /*097e*/ 	.byte	0xff
	.zero		1


	//   ....[138]....
        /*0980*/ 	.word	0x000077f0
        /*0984*/ 	.word	0x00000000
        /*0988*/ 	.word	0x00000000
        /*098c*/ 	.short	0x010a
        /*098e*/ 	.byte	0xff
	.zero		1


	//   ....[139]....
        /*0990*/ 	.word	0x00007850
        /*0994*/ 	.word	0x00000000
        /*0998*/ 	.word	0x00000000
        /*099c*/ 	.short	0x010a
        /*099e*/ 	.byte	0xff
	.zero		1


	//   ....[140]....
        /*09a0*/ 	.word	0x000078b0
        /*09a4*/ 	.word	0x00000000
        /*09a8*/ 	.word	0x00000000
        /*09ac*/ 	.short	0x010a
        /*09ae*/ 	.byte	0xff
	.zero		1


	//   ....[141]....
        /*09b0*/ 	.word	0x00007910
        /*09b4*/ 	.word	0x00000000
        /*09b8*/ 	.word	0x00000000
        /*09bc*/ 	.short	0x010a
        /*09be*/ 	.byte	0xff
	.zero		1


	//   ....[142]....
        /*09c0*/ 	.word	0x00007970
        /*09c4*/ 	.word	0x00000000
        /*09c8*/ 	.word	0x00000000
        /*09cc*/ 	.short	0x010a
        /*09ce*/ 	.byte	0xff
	.zero		1


	//   ....[143]....
        /*09d0*/ 	.word	0x000079d0
        /*09d4*/ 	.word	0x00000000
        /*09d8*/ 	.word	0x00000000
        /*09dc*/ 	.short	0x010a
        /*09de*/ 	.byte	0xff
	.zero		1


	//   ....[144]....
        /*09e0*/ 	.word	0x00007a30
        /*09e4*/ 	.word	0x00000000
        /*09e8*/ 	.word	0x00000000
        /*09ec*/ 	.short	0x010a
        /*09ee*/ 	.byte	0xff
	.zero		1


	//   ....[145]....
        /*09f0*/ 	.word	0x00007a90
        /*09f4*/ 	.word	0x00000000
        /*09f8*/ 	.word	0x00000000
        /*09fc*/ 	.short	0x010a
        /*09fe*/ 	.byte	0xff
	.zero		1


	//   ....[146]....
        /*0a00*/ 	.word	0x00007af0
        /*0a04*/ 	.word	0x00000000
        /*0a08*/ 	.word	0x00000000
        /*0a0c*/ 	.short	0x010a
        /*0a0e*/ 	.byte	0xff
	.zero		1


	//   ....[147]....
        /*0a10*/ 	.word	0x00007b50
        /*0a14*/ 	.word	0x00000000
        /*0a18*/ 	.word	0x00000000
        /*0a1c*/ 	.short	0x010a
        /*0a1e*/ 	.byte	0xff
	.zero		1


	//   ....[148]....
        /*0a20*/ 	.word	0x00007bb0
        /*0a24*/ 	.word	0x00000000
        /*0a28*/ 	.word	0x00000000
        /*0a2c*/ 	.short	0x010a
        /*0a2e*/ 	.byte	0xff
	.zero		1


	//   ....[149]....
        /*0a30*/ 	.word	0x00007c10
        /*0a34*/ 	.word	0x00000000
        /*0a38*/ 	.word	0x00000000
        /*0a3c*/ 	.short	0x010a
        /*0a3e*/ 	.byte	0xff
	.zero		1


	//   ....[150]....
        /*0a40*/ 	.word	0x00007c70
        /*0a44*/ 	.word	0x00000000
        /*0a48*/ 	.word	0x00000000
        /*0a4c*/ 	.short	0x010a
        /*0a4e*/ 	.byte	0xff
	.zero		1


	//   ....[151]....
        /*0a50*/ 	.word	0x00007cd0
        /*0a54*/ 	.word	0x00000000
        /*0a58*/ 	.word	0x00000000
        /*0a5c*/ 	.short	0x010a
        /*0a5e*/ 	.byte	0xff
	.zero		1


	//   ....[152]....
        /*0a60*/ 	.word	0x00007d30
        /*0a64*/ 	.word	0x00000000
        /*0a68*/ 	.word	0x00000000
        /*0a6c*/ 	.short	0x010a
        /*0a6e*/ 	.byte	0xff
	.zero		1


	//   ....[153]....
        /*0a70*/ 	.word	0x00007d90
        /*0a74*/ 	.word	0x00000000
        /*0a78*/ 	.word	0x00000000
        /*0a7c*/ 	.short	0x010a
        /*0a7e*/ 	.byte	0xff
	.zero		1


	//   ....[154]....
        /*0a80*/ 	.word	0x00007df0
        /*0a84*/ 	.word	0x00000000
        /*0a88*/ 	.word	0x00000000
        /*0a8c*/ 	.short	0x010a
        /*0a8e*/ 	.byte	0xff
	.zero		1


	//   ....[155]....
        /*0a90*/ 	.word	0x00007e50
        /*0a94*/ 	.word	0x00000000
        /*0a98*/ 	.word	0x00000000
        /*0a9c*/ 	.short	0x010a
        /*0a9e*/ 	.byte	0xff
	.zero		1


	//   ....[156]....
        /*0aa0*/ 	.word	0x00007eb0
        /*0aa4*/ 	.word	0x00000000
        /*0aa8*/ 	.word	0x00000000
        /*0aac*/ 	.short	0x010a
        /*0aae*/ 	.byte	0xff
	.zero		1


	//   ....[157]....
        /*0ab0*/ 	.word	0x00007f10
        /*0ab4*/ 	.word	0x00000004
        /*0ab8*/ 	.word	0x000001d8
        /*0abc*/ 	.short	0x010a
        /*0abe*/ 	.byte	0xff
	.zero		1


	//   ....[158]....
        /*0ac0*/ 	.word	0x00007f70
        /*0ac4*/ 	.word	0x00000004
        /*0ac8*/ 	.word	0x000001d0
        /*0acc*/ 	.short	0x010a
        /*0ace*/ 	.byte	0xff
	.zero		1


	//   ....[159]....
        /*0ad0*/ 	.word	0x00007fd0
        /*0ad4*/ 	.word	0x00000000
        /*0ad8*/ 	.word	0x000001d0
        /*0adc*/ 	.short	0x010a
        /*0ade*/ 	.byte	0xff
	.zero		1


	//   ....[160]....
        /*0ae0*/ 	.word	0x00008030
        /*0ae4*/ 	.word	0x00000005
        /*0ae8*/ 	.word	0x000001f0
        /*0aec*/ 	.short	0x010a
        /*0aee*/ 	.byte	0xff
	.zero		1


	//   ....[161]....
        /*0af0*/ 	.word	0x00008090
        /*0af4*/ 	.word	0x00000000
        /*0af8*/ 	.word	0x00000000
        /*0afc*/ 	.short	0x010a
        /*0afe*/ 	.byte	0xff
	.zero		1


	//   ....[162]....
        /*0b00*/ 	.word	0x000080f0
        /*0b04*/ 	.word	0x00000000
        /*0b08*/ 	.word	0x00000000
        /*0b0c*/ 	.short	0x010a
        /*0b0e*/ 	.byte	0xff
	.zero		1


	//   ....[163]....
        /*0b10*/ 	.word	0x00008150
        /*0b14*/ 	.word	0x00000000
        /*0b18*/ 	.word	0x00000000
        /*0b1c*/ 	.short	0x010a
        /*0b1e*/ 	.byte	0xff
	.zero		1


	//   ....[164]....
        /*0b20*/ 	.word	0x000081b0
        /*0b24*/ 	.word	0x00000000
        /*0b28*/ 	.word	0x000001d0
        /*0b2c*/ 	.short	0x010a
        /*0b2e*/ 	.byte	0xff
	.zero		1


	//   ....[165]....
        /*0b30*/ 	.word	0x00008210
        /*0b34*/ 	.word	0x00000000
        /*0b38*/ 	.word	0x000001c8
        /*0b3c*/ 	.short	0x010a
        /*0b3e*/ 	.byte	0xff
	.zero		1


	//   ....[166]....
        /*0b40*/ 	.word	0x00008270
        /*0b44*/ 	.word	0x00000003
        /*0b48*/ 	.word	0x000001b8
        /*0b4c*/ 	.short	0x010a
        /*0b4e*/ 	.byte	0xff
	.zero		1


	//   ....[167]....
        /*0b50*/ 	.word	0x000082d0
        /*0b54*/ 	.word	0x00000000
        /*0b58*/ 	.word	0x000001d0
        /*0b5c*/ 	.short	0x010a
        /*0b5e*/ 	.byte	0xff
	.zero		1


	//   ....[168]....
        /*0b60*/ 	.word	0x00008330
        /*0b64*/ 	.word	0x00000000
        /*0b68*/ 	.word	0x000001b0
        /*0b6c*/ 	.short	0x010a
        /*0b6e*/ 	.byte	0xff
	.zero		1


	//   ....[169]....
        /*0b70*/ 	.word	0x00008380
        /*0b74*/ 	.word	0x00000060
        /*0b78*/ 	.word	0x000001e0
        /*0b7c*/ 	.short	0x010a
        /*0b7e*/ 	.byte	0xff
	.zero		1


	//----- nvinfo : EIATTR_NUM_MBARRIERS
	.align		4
.L_47:
        /*0b80*/ 	.byte	0x03, 0x38
        /*0b82*/ 	.short	0x0040


	//----- nvinfo : EIATTR_EXIT_INSTR_OFFSETS
	.align		4
        /*0b84*/ 	.byte	0x04, 0x1c
        /*0b86*/ 	.short	(.L_49 - .L_48)


	//   ....[0]....
.L_48:
        /*0b88*/ 	.word	0x00003a30


	//   ....[1]....
        /*0b8c*/ 	.word	0x00003cc0


	//   ....[2]....
        /*0b90*/ 	.word	0x00003d20


	//   ....[3]....
        /*0b94*/ 	.word	0x00004a50


	//   ....[4]....
        /*0b98*/ 	.word	0x00005610


	//   ....[5]....
        /*0b9c*/ 	.word	0x00005650


	//   ....[6]....
        /*0ba0*/ 	.word	0x00007410


	//----- nvinfo : EIATTR_MAX_THREADS
	.align		4
.L_49:
        /*0ba4*/ 	.byte	0x04, 0x05
        /*0ba6*/ 	.short	(.L_51 - .L_50)
.L_50:
        /*0ba8*/ 	.word	0x00000100
        /*0bac*/ 	.word	0x00000001
        /*0bb0*/ 	.word	0x00000001


	//----- nvinfo : EIATTR_CRS_STACK_SIZE
	.align		4
.L_51:
        /*0bb4*/ 	.byte	0x04, 0x1e
        /*0bb6*/ 	.short	(.L_53 - .L_52)
.L_52:
        /*0bb8*/ 	.word	0x00000000


	//----- nvinfo : EIATTR_CBANK_PARAM_SIZE
	.align		4
.L_53:
        /*0bbc*/ 	.byte	0x03, 0x19
        /*0bbe*/ 	.short	0x0800


	//----- nvinfo : EIATTR_PARAM_CBANK
	.align		4
        /*0bc0*/ 	.byte	0x04, 0x0a
        /*0bc2*/ 	.short	(.L_55 - .L_54)
	.align		4
.L_54:
        /*0bc4*/ 	.word	index@(.nv.constant0._ZN7cutlass13device_kernelINS_4conv6kernel13ConvUniversalINS1_16ConvProblemShapeILNS1_8OperatorE1ELi2EEENS1_10collective14CollectiveConvINS1_47MainloopSm100TmaUmmaWarpSpecializedImplicitGemmILS5_1ELi27ELi2ELi1ELi2EN4cute5tupleIJNSA_1CILi2EEENSC_ILi1EEESE_EEEEENSB_IJNSC_ILi64EEESH_NSB_IJSH_EEEEEENS_12float_e4m3_tESK_NSA_8TiledMMAINSA_8MMA_AtomIJNSA_10MMA_TraitsINSA_19SM100_MMA_F8F6F4_SSEJSK_SK_fSH_SH_NSA_17integral_constantINSA_4UMMA5MajorELSR_0EEENSP_ISR_LSR_1EEENSP_INSQ_7ScaleInELSU_0EEESV_EEEEEENSA_6LayoutINSB_IJSE_SE_SE_EEENSB_IJNSC_ILi0EEES10_S10_EEEEENSB_IJNSA_10UnderscoreES13_S13_EEEEENS7_6detail27Sm100ImplicitGemmTileTraitsINSA_20SM90_TMA_LOAD_IM2COLENSA_14ComposedLayoutINSA_7SwizzleILi2ELi4ELi3EEENSA_18smem_ptr_flag_bitsILi8EEENSY_INSB_IJNSC_ILi8EEESH_EEENSB_IJSH_SE_EEEEEEEvEENS17_INSA_23SM90_TMA_LOAD_MULTICASTENS19_IS1B_S1D_NSY_INSB_IJSH_S1E_EEENSB_IJSE_SH_EEEEEEEvEEEENS_8epilogue10collective18CollectiveEpilogueINS1R_23Sm100TmaWarpSpecializedILi1ELi1ELi32ELb0ELb0EEEJSJ_NSB_IJNSY_ISH_SE_EES1W_EEESK_NSB_IJNSB_IJlllEEESE_S10_EEESK_S1Z_NS1R_6fusion15FusionCallbacksIS1V_NS20_17LinearCombinationISK_fSK_fLNS_15FloatRoundStyleE2EEESJ_S1X_JEEENSA_5SM1004TMEM4LOAD26SM100_TMEM_LOAD_16dp32b32xES18_S1I_NSA_39AutoVectorizingCopyWithAssumedAlignmentILi128EEENSA_21SM90_TMA_STORE_IM2COLES1I_S2B_S2B_EEEvvEEEEvNT_6ParamsE)
        /*0bc8*/ 	.short	0x0380
        /*0bca*/ 	.short	0x0800


	//----- nvinfo : EIATTR_SW_WAR
	.align		4
.L_55:
        /*0bcc*/ 	.byte	0x04, 0x36
        /*0bce*/ 	.short	(.L_57 - .L_56)
.L_56:
        /*0bd0*/ 	.word	0x00000008
.L_57:


//--------------------- .nv.callgraph             --------------------------
	.section	.nv.callgraph,"",@"SHT_CUDA_CALLGRAPH"
	.align	4
	.sectionentsize	8
	.align		4
        /*0000*/ 	.word	0x00000000
	.align		4
        /*0004*/ 	.word	0xffffffff
	.align		4
        /*0008*/ 	.word	index@(_ZN7cutlass13device_kernelINS_4conv6kernel13ConvUniversalINS1_16ConvProblemShapeILNS1_8OperatorE1ELi2EEENS1_10collective14CollectiveConvINS1_47MainloopSm100TmaUmmaWarpSpecializedImplicitGemmILS5_1ELi27ELi2ELi1ELi2EN4cute5tupleIJNSA_1CILi2EEENSC_ILi1EEESE_EEEEENSB_IJNSC_ILi64EEESH_NSB_IJSH_EEEEEENS_12float_e4m3_tESK_NSA_8TiledMMAINSA_8MMA_AtomIJNSA_10MMA_TraitsINSA_19SM100_MMA_F8F6F4_SSEJSK_SK_fSH_SH_NSA_17integral_constantINSA_4UMMA5MajorELSR_0EEENSP_ISR_LSR_1EEENSP_INSQ_7ScaleInELSU_0EEESV_EEEEEENSA_6LayoutINSB_IJSE_SE_SE_EEENSB_IJNSC_ILi0EEES10_S10_EEEEENSB_IJNSA_10UnderscoreES13_S13_EEEEENS7_6detail27Sm100ImplicitGemmTileTraitsINSA_20SM90_TMA_LOAD_IM2COLENSA_14ComposedLayoutINSA_7SwizzleILi2ELi4ELi3EEENSA_18smem_ptr_flag_bitsILi8EEENSY_INSB_IJNSC_ILi8EEESH_EEENSB_IJSH_SE_EEEEEEEvEENS17_INSA_23SM90_TMA_LOAD_MULTICASTENS19_IS1B_S1D_NSY_INSB_IJSH_S1E_EEENSB_IJSE_SH_EEEEEEEvEEEENS_8epilogue10collective18CollectiveEpilogueINS1R_23Sm100TmaWarpSpecializedILi1ELi1ELi32ELb0ELb0EEEJSJ_NSB_IJNSY_ISH_SE_EES1W_EEESK_NSB_IJNSB_IJlllEEESE_S10_EEESK_S1Z_NS1R_6fusion15FusionCallbacksIS1V_NS20_17LinearCombinationISK_fSK_fLNS_15FloatRoundStyleE2EEESJ_S1X_JEEENSA_5SM1004TMEM4LOAD26SM100_TMEM_LOAD_16dp32b32xES18_S1I_NSA_39AutoVectorizingCopyWithAssumedAlignmentILi128EEENSA_21SM90_TMA_STORE_IM2COLES1I_S2B_S2B_EEEvvEEEEvNT_6ParamsE)
	.align		4
        /*000c*/ 	.word	index@(__assertfail)
	.align		4
        /*0010*/ 	.word	0x00000000
	.align		4
        /*0014*/ 	.word	0xfffffffe
	.align		4
        /*0018*/ 	.word	0x00000000
	.align		4
        /*001c*/ 	.word	0xfffffffd
	.align		4
        /*0020*/ 	.word	0x00000000
	.align		4
        /*0024*/ 	.word	0xfffffffc


//--------------------- .nv.constant4             --------------------------
	.section	.nv.constant4,"a",@progbits
	.align	8
	.align		8
.nv.constant4:
        /*0000*/ 	.dword	__assertfail
	.align		8
        /*0008*/ 	.dword	__unnamed_1
	.align		8
        /*0010*/ 	.dword	__unnamed_2
	.align		8
        /*0018*/ 	.dword	_ZN39_INTERNAL_a9bc1cbd_4_k_cu_737c45eb_31844cuda3std3__45__cpo5beginE
	.align		8
        /*0020*/ 	.dword	_ZN39_INTERNAL_a9bc1cbd_4_k_cu_737c45eb_31844cuda3std3__45__cpo3endE
	.align		8
        /*0028*/ 	.dword	_ZN39_INTERNAL_a9bc1cbd_4_k_cu_737c45eb_31844cuda3std3__45__cpo6cbeginE
	.align		8
        /*0030*/ 	.dword	_ZN39_INTERNAL_a9bc1cbd_4_k_cu_737c45eb_31844cuda3std3__45__cpo4cendE
	.align		8
        /*0038*/ 	.dword	_ZN39_INTERNAL_a9bc1cbd_4_k_cu_737c45eb_31844cuda3std3__441_GLOBAL__N__a9bc1cbd_4_k_cu_737c45eb_31846ignoreE
	.align		8
        /*0040*/ 	.dword	_ZN39_INTERNAL_a9bc1cbd_4_k_cu_737c45eb_31844cuda3std3__419piecewise_constructE
	.align		8
        /*0048*/ 	.dword	_ZN39_INTERNAL_a9bc1cbd_4_k_cu_737c45eb_31844cuda3std3__48in_placeE
	.align		8
        /*0050*/ 	.dword	_ZN39_INTERNAL_a9bc1cbd_4_k_cu_737c45eb_31844cuda3std6ranges3__45__cpo4swapE
	.align		8
        /*0058*/ 	.dword	_ZN39_INTERNAL_a9bc1cbd_4_k_cu_737c45eb_31844cuda3std6ranges3__45__cpo9iter_moveE
	.align		8
        /*0060*/ 	.dword	_ZN39_INTERNAL_a9bc1cbd_4_k_cu_737c45eb_31844cute7productE
	.align		8
        /*0068*/ 	.dword	_ZN39_INTERNAL_a9bc1cbd_4_k_cu_737c45eb_31844cute1_E
	.align		8
        /*0070*/ 	.dword	$str$27
	.align		8
        /*0078*/ 	.dword	$str$28
	.align		8
        /*0080*/ 	.dword	$str$29
	.align		8
        /*0088*/ 	.dword	$str$30


//--------------------- .text._ZN7cutlass13device_kernelINS_4conv6kernel13ConvUniversalINS1_16ConvProblemShapeILNS1_8OperatorE1ELi2EEENS1_10collective14CollectiveConvINS1_47MainloopSm100TmaUmmaWarpSpecializedImplicitGemmILS5_1ELi27ELi2ELi1ELi2EN4cute5tupleIJNSA_1CILi2EEENSC_ILi1EEESE_EEEEENSB_IJNSC_ILi64EEESH_NSB_IJSH_EEEEEENS_12float_e4m3_tESK_NSA_8TiledMMAINSA_8MMA_AtomIJNSA_10MMA_TraitsINSA_19SM100_MMA_F8F6F4_SSEJSK_SK_fSH_SH_NSA_17integral_constantINSA_4UMMA5MajorELSR_0EEENSP_ISR_LSR_1EEENSP_INSQ_7ScaleInELSU_0EEESV_EEEEEENSA_6LayoutINSB_IJSE_SE_SE_EEENSB_IJNSC_ILi0EEES10_S10_EEEEENSB_IJNSA_10UnderscoreES13_S13_EEEEENS7_6detail27Sm100ImplicitGemmTileTraitsINSA_20SM90_TMA_LOAD_IM2COLENSA_14ComposedLayoutINSA_7SwizzleILi2ELi4ELi3EEENSA_18smem_ptr_flag_bitsILi8EEENSY_INSB_IJNSC_ILi8EEESH_EEENSB_IJSH_SE_EEEEEEEvEENS17_INSA_23SM90_TMA_LOAD_MULTICASTENS19_IS1B_S1D_NSY_INSB_IJSH_S1E_EEENSB_IJSE_SH_EEEEEEEvEEEENS_8epilogue10collective18CollectiveEpilogueINS1R_23Sm100TmaWarpSpecializedILi1ELi1ELi32ELb0ELb0EEEJSJ_NSB_IJNSY_ISH_SE_EES1W_EEESK_NSB_IJNSB_IJlllEEESE_S10_EEESK_S1Z_NS1R_6fusion15FusionCallbacksIS1V_NS20_17LinearCombinationISK_fSK_fLNS_15FloatRoundStyleE2EEESJ_S1X_JEEENSA_5SM1004TMEM4LOAD26SM100_TMEM_LOAD_16dp32b32xES18_S1I_NSA_39AutoVectorizingCopyWithAssumedAlignmentILi128EEENSA_21SM90_TMA_STORE_IM2COLES1I_S2B_S2B_EEEvvEEEEvNT_6ParamsE --------------------------
	.section	.text._ZN7cutlass13device_kernelINS_4conv6kernel13ConvUniversalINS1_16ConvProblemShapeILNS1_8OperatorE1ELi2EEENS1_10collective14CollectiveConvINS1_47MainloopSm100TmaUmmaWarpSpecializedImplicitGemmILS5_1ELi27ELi2ELi1ELi2EN4cute5tupleIJNSA_1CILi2EEENSC_ILi1EEESE_EEEEENSB_IJNSC_ILi64EEESH_NSB_IJSH_EEEEEENS_12float_e4m3_tESK_NSA_8TiledMMAINSA_8MMA_AtomIJNSA_10MMA_TraitsINSA_19SM100_MMA_F8F6F4_SSEJSK_SK_fSH_SH_NSA_17integral_constantINSA_4UMMA5MajorELSR_0EEENSP_ISR_LSR_1EEENSP_INSQ_7ScaleInELSU_0EEESV_EEEEEENSA_6LayoutINSB_IJSE_SE_SE_EEENSB_IJNSC_ILi0EEES10_S10_EEEEENSB_IJNSA_10UnderscoreES13_S13_EEEEENS7_6detail27Sm100ImplicitGemmTileTraitsINSA_20SM90_TMA_LOAD_IM2COLENSA_14ComposedLayoutINSA_7SwizzleILi2ELi4ELi3EEENSA_18smem_ptr_flag_bitsILi8EEENSY_INSB_IJNSC_ILi8EEESH_EEENSB_IJSH_SE_EEEEEEEvEENS17_INSA_23SM90_TMA_LOAD_MULTICASTENS19_IS1B_S1D_NSY_INSB_IJSH_S1E_EEENSB_IJSE_SH_EEEEEEEvEEEENS_8epilogue10collective18CollectiveEpilogueINS1R_23Sm100TmaWarpSpecializedILi1ELi1ELi32ELb0ELb0EEEJSJ_NSB_IJNSY_ISH_SE_EES1W_EEESK_NSB_IJNSB_IJlllEEESE_S10_EEESK_S1Z_NS1R_6fusion15FusionCallbacksIS1V_NS20_17LinearCombinationISK_fSK_fLNS_15FloatRoundStyleE2EEESJ_S1X_JEEENSA_5SM1004TMEM4LOAD26SM100_TMEM_LOAD_16dp32b32xES18_S1I_NSA_39AutoVectorizingCopyWithAssumedAlignmentILi128EEENSA_21SM90_TMA_STORE_IM2COLES1I_S2B_S2B_EEEvvEEEEvNT_6ParamsE,"ax",@progbits
	.align	128
.text._ZN7cutlass13device_kernelINS_4conv6kernel13ConvUniversalINS1_16ConvProblemShapeILNS1_8OperatorE1ELi2EEENS1_10collective14CollectiveConvINS1_47MainloopSm100TmaUmmaWarpSpecializedImplicitGemmILS5_1ELi27ELi2ELi1ELi2EN4cute5tupleIJNSA_1CILi2EEENSC_ILi1EEESE_EEEEENSB_IJNSC_ILi64EEESH_NSB_IJSH_EEEEEENS_12float_e4m3_tESK_NSA_8TiledMMAINSA_8MMA_AtomIJNSA_10MMA_TraitsINSA_19SM100_MMA_F8F6F4_SSEJSK_SK_fSH_SH_NSA_17integral_constantINSA_4UMMA5MajorELSR_0EEENSP_ISR_LSR_1EEENSP_INSQ_7ScaleInELSU_0EEESV_EEEEEENSA_6LayoutINSB_IJSE_SE_SE_EEENSB_IJNSC_ILi0EEES10_S10_EEEEENSB_IJNSA_10UnderscoreES13_S13_EEEEENS7_6detail27Sm100ImplicitGemmTileTraitsINSA_20SM90_TMA_LOAD_IM2COLENSA_14ComposedLayoutINSA_7SwizzleILi2ELi4ELi3EEENSA_18smem_ptr_flag_bitsILi8EEENSY_INSB_IJNSC_ILi8EEESH_EEENSB_IJSH_SE_EEEEEEEvEENS17_INSA_23SM90_TMA_LOAD_MULTICASTENS19_IS1B_S1D_NSY_INSB_IJSH_S1E_EEENSB_IJSE_SH_EEEEEEEvEEEENS_8epilogue10collective18CollectiveEpilogueINS1R_23Sm100TmaWarpSpecializedILi1ELi1ELi32ELb0ELb0EEEJSJ_NSB_IJNSY_ISH_SE_EES1W_EEESK_NSB_IJNSB_IJlllEEESE_S10_EEESK_S1Z_NS1R_6fusion15FusionCallbacksIS1V_NS20_17LinearCombinationISK_fSK_fLNS_15FloatRoundStyleE2EEESJ_S1X_JEEENSA_5SM1004TMEM4LOAD26SM100_TMEM_LOAD_16dp32b32xES18_S1I_NSA_39AutoVectorizingCopyWithAssumedAlignmentILi128EEENSA_21SM90_TMA_STORE_IM2COLES1I_S2B_S2B_EEEvvEEEEvNT_6ParamsE:
        .type           _ZN7cutlass13device_kernelINS_4conv6kernel13ConvUniversalINS1_16ConvProblemShapeILNS1_8OperatorE1ELi2EEENS1_10collective14CollectiveConvINS1_47MainloopSm100TmaUmmaWarpSpecializedImplicitGemmILS5_1ELi27ELi2ELi1ELi2EN4cute5tupleIJNSA_1CILi2EEENSC_ILi1EEESE_EEEEENSB_IJNSC_ILi64EEESH_NSB_IJSH_EEEEEENS_12float_e4m3_tESK_NSA_8TiledMMAINSA_8MMA_AtomIJNSA_10MMA_TraitsINSA_19SM100_MMA_F8F6F4_SSEJSK_SK_fSH_SH_NSA_17integral_constantINSA_4UMMA5MajorELSR_0EEENSP_ISR_LSR_1EEENSP_INSQ_7ScaleInELSU_0EEESV_EEEEEENSA_6LayoutINSB_IJSE_SE_SE_EEENSB_IJNSC_ILi0EEES10_S10_EEEEENSB_IJNSA_10UnderscoreES13_S13_EEEEENS7_6detail27Sm100ImplicitGemmTileTraitsINSA_20SM90_TMA_LOAD_IM2COLENSA_14ComposedLayoutINSA_7SwizzleILi2ELi4ELi3EEENSA_18smem_ptr_flag_bitsILi8EEENSY_INSB_IJNSC_ILi8EEESH_EEENSB_IJSH_SE_EEEEEEEvEENS17_INSA_23SM90_TMA_LOAD_MULTICASTENS19_IS1B_S1D_NSY_INSB_IJSH_S1E_EEENSB_IJSE_SH_EEEEEEEvEEEENS_8epilogue10collective18CollectiveEpilogueINS1R_23Sm100TmaWarpSpecializedILi1ELi1ELi32ELb0ELb0EEEJSJ_NSB_IJNSY_ISH_SE_EES1W_EEESK_NSB_IJNSB_IJlllEEESE_S10_EEESK_S1Z_NS1R_6fusion15FusionCallbacksIS1V_NS20_17LinearCombinationISK_fSK_fLNS_15FloatRoundStyleE2EEESJ_S1X_JEEENSA_5SM1004TMEM4LOAD26SM100_TMEM_LOAD_16dp32b32xES18_S1I_NSA_39AutoVectorizingCopyWithAssumedAlignmentILi128EEENSA_21SM90_TMA_STORE_IM2COLES1I_S2B_S2B_EEEvvEEEEvNT_6ParamsE,@function
        .size           _ZN7cutlass13device_kernelINS_4conv6kernel13ConvUniversalINS1_16ConvProblemShapeILNS1_8OperatorE1ELi2EEENS1_10collective14CollectiveConvINS1_47MainloopSm100TmaUmmaWarpSpecializedImplicitGemmILS5_1ELi27ELi2ELi1ELi2EN4cute5tupleIJNSA_1CILi2EEENSC_ILi1EEESE_EEEEENSB_IJNSC_ILi64EEESH_NSB_IJSH_EEEEEENS_12float_e4m3_tESK_NSA_8TiledMMAINSA_8MMA_AtomIJNSA_10MMA_TraitsINSA_19SM100_MMA_F8F6F4_SSEJSK_SK_fSH_SH_NSA_17integral_constantINSA_4UMMA5MajorELSR_0EEENSP_ISR_LSR_1EEENSP_INSQ_7ScaleInELSU_0EEESV_EEEEEENSA_6LayoutINSB_IJSE_SE_SE_EEENSB_IJNSC_ILi0EEES10_S10_EEEEENSB_IJNSA_10UnderscoreES13_S13_EEEEENS7_6detail27Sm100ImplicitGemmTileTraitsINSA_20SM90_TMA_LOAD_IM2COLENSA_14ComposedLayoutINSA_7SwizzleILi2ELi4ELi3EEENSA_18smem_ptr_flag_bitsILi8EEENSY_INSB_IJNSC_ILi8EEESH_EEENSB_IJSH_SE_EEEEEEEvEENS17_INSA_23SM90_TMA_LOAD_MULTICASTENS19_IS1B_S1D_NSY_INSB_IJSH_S1E_EEENSB_IJSE_SH_EEEEEEEvEEEENS_8epilogue10collective18CollectiveEpilogueINS1R_23Sm100TmaWarpSpecializedILi1ELi1ELi32ELb0ELb0EEEJSJ_NSB_IJNSY_ISH_SE_EES1W_EEESK_NSB_IJNSB_IJlllEEESE_S10_EEESK_S1Z_NS1R_6fusion15FusionCallbacksIS1V_NS20_17LinearCombinationISK_fSK_fLNS_15FloatRoundStyleE2EEESJ_S1X_JEEENSA_5SM1004TMEM4LOAD26SM100_TMEM_LOAD_16dp32b32xES18_S1I_NSA_39AutoVectorizingCopyWithAssumedAlignmentILi128EEENSA_21SM90_TMA_STORE_IM2COLES1I_S2B_S2B_EEEvvEEEEvNT_6ParamsE,(.L_x_195 - _ZN7cutlass13device_kernelINS_4conv6kernel13ConvUniversalINS1_16ConvProblemShapeILNS1_8OperatorE1ELi2EEENS1_10collective14CollectiveConvINS1_47MainloopSm100TmaUmmaWarpSpecializedImplicitGemmILS5_1ELi27ELi2ELi1ELi2EN4cute5tupleIJNSA_1CILi2EEENSC_ILi1EEESE_EEEEENSB_IJNSC_ILi64EEESH_NSB_IJSH_EEEEEENS_12float_e4m3_tESK_NSA_8TiledMMAINSA_8MMA_AtomIJNSA_10MMA_TraitsINSA_19SM100_MMA_F8F6F4_SSEJSK_SK_fSH_SH_NSA_17integral_constantINSA_4UMMA5MajorELSR_0EEENSP_ISR_LSR_1EEENSP_INSQ_7ScaleInELSU_0EEESV_EEEEEENSA_6LayoutINSB_IJSE_SE_SE_EEENSB_IJNSC_ILi0EEES10_S10_EEEEENSB_IJNSA_10UnderscoreES13_S13_EEEEENS7_6detail27Sm100ImplicitGemmTileTraitsINSA_20SM90_TMA_LOAD_IM2COLENSA_14ComposedLayoutINSA_7SwizzleILi2ELi4ELi3EEENSA_18smem_ptr_flag_bitsILi8EEENSY_INSB_IJNSC_ILi8EEESH_EEENSB_IJSH_SE_EEEEEEEvEENS17_INSA_23SM90_TMA_LOAD_MULTICASTENS19_IS1B_S1D_NSY_INSB_IJSH_S1E_EEENSB_IJSE_SH_EEEEEEEvEEEENS_8epilogue10collective18CollectiveEpilogueINS1R_23Sm100TmaWarpSpecializedILi1ELi1ELi32ELb0ELb0EEEJSJ_NSB_IJNSY_ISH_SE_EES1W_EEESK_NSB_IJNSB_IJlllEEESE_S10_EEESK_S1Z_NS1R_6fusion15FusionCallbacksIS1V_NS20_17LinearCombinationISK_fSK_fLNS_15FloatRoundStyleE2EEESJ_S1X_JEEENSA_5SM1004TMEM4LOAD26SM100_TMEM_LOAD_16dp32b32xES18_S1I_NSA_39AutoVectorizingCopyWithAssumedAlignmentILi128EEENSA_21SM90_TMA_STORE_IM2COLES1I_S2B_S2B_EEEvvEEEEvNT_6ParamsE)
        .other          _ZN7cutlass13device_kernelINS_4conv6kernel13ConvUniversalINS1_16ConvProblemShapeILNS1_8OperatorE1ELi2EEENS1_10collective14CollectiveConvINS1_47MainloopSm100TmaUmmaWarpSpecializedImplicitGemmILS5_1ELi27ELi2ELi1ELi2EN4cute5tupleIJNSA_1CILi2EEENSC_ILi1EEESE_EEEEENSB_IJNSC_ILi64EEESH_NSB_IJSH_EEEEEENS_12float_e4m3_tESK_NSA_8TiledMMAINSA_8MMA_AtomIJNSA_10MMA_TraitsINSA_19SM100_MMA_F8F6F4_SSEJSK_SK_fSH_SH_NSA_17integral_constantINSA_4UMMA5MajorELSR_0EEENSP_ISR_LSR_1EEENSP_INSQ_7ScaleInELSU_0EEESV_EEEEEENSA_6LayoutINSB_IJSE_SE_SE_EEENSB_IJNSC_ILi0EEES10_S10_EEEEENSB_IJNSA_10UnderscoreES13_S13_EEEEENS7_6detail27Sm100ImplicitGemmTileTraitsINSA_20SM90_TMA_LOAD_IM2COLENSA_14ComposedLayoutINSA_7SwizzleILi2ELi4ELi3EEENSA_18smem_ptr_flag_bitsILi8EEENSY_INSB_IJNSC_ILi8EEESH_EEENSB_IJSH_SE_EEEEEEEvEENS17_INSA_23SM90_TMA_LOAD_MULTICASTENS19_IS1B_S1D_NSY_INSB_IJSH_S1E_EEENSB_IJSE_SH_EEEEEEEvEEEENS_8epilogue10collective18CollectiveEpilogueINS1R_23Sm100TmaWarpSpecializedILi1ELi1ELi32ELb0ELb0EEEJSJ_NSB_IJNSY_ISH_SE_EES1W_EEESK_NSB_IJNSB_IJlllEEESE_S10_EEESK_S1Z_NS1R_6fusion15FusionCallbacksIS1V_NS20_17LinearCombinationISK_fSK_fLNS_15FloatRoundStyleE2EEESJ_S1X_JEEENSA_5SM1004TMEM4LOAD26SM100_TMEM_LOAD_16dp32b32xES18_S1I_NSA_39AutoVectorizingCopyWithAssumedAlignmentILi128EEENSA_21SM90_TMA_STORE_IM2COLES1I_S2B_S2B_EEEvvEEEEvNT_6ParamsE,@"STO_CUDA_ENTRY STV_DEFAULT"
_ZN7cutlass13device_kernelINS_4conv6kernel13ConvUniversalINS1_16ConvProblemShapeILNS1_8OperatorE1ELi2EEENS1_10collective14CollectiveConvINS1_47MainloopSm100TmaUmmaWarpSpecializedImplicitGemmILS5_1ELi27ELi2ELi1ELi2EN4cute5tupleIJNSA_1CILi2EEENSC_ILi1EEESE_EEEEENSB_IJNSC_ILi64EEESH_NSB_IJSH_EEEEEENS_12float_e4m3_tESK_NSA_8TiledMMAINSA_8MMA_AtomIJNSA_10MMA_TraitsINSA_19SM100_MMA_F8F6F4_SSEJSK_SK_fSH_SH_NSA_17integral_constantINSA_4UMMA5MajorELSR_0EEENSP_ISR_LSR_1EEENSP_INSQ_7ScaleInELSU_0EEESV_EEEEEENSA_6LayoutINSB_IJSE_SE_SE_EEENSB_IJNSC_ILi0EEES10_S10_EEEEENSB_IJNSA_10UnderscoreES13_S13_EEEEENS7_6detail27Sm100ImplicitGemmTileTraitsINSA_20SM90_TMA_LOAD_IM2COLENSA_14ComposedLayoutINSA_7SwizzleILi2ELi4ELi3EEENSA_18smem_ptr_flag_bitsILi8EEENSY_INSB_IJNSC_ILi8EEESH_EEENSB_IJSH_SE_EEEEEEEvEENS17_INSA_23SM90_TMA_LOAD_MULTICASTENS19_IS1B_S1D_NSY_INSB_IJSH_S1E_EEENSB_IJSE_SH_EEEEEEEvEEEENS_8epilogue10collective18CollectiveEpilogueINS1R_23Sm100TmaWarpSpecializedILi1ELi1ELi32ELb0ELb0EEEJSJ_NSB_IJNSY_ISH_SE_EES1W_EEESK_NSB_IJNSB_IJlllEEESE_S10_EEESK_S1Z_NS1R_6fusion15FusionCallbacksIS1V_NS20_17LinearCombinationISK_fSK_fLNS_15FloatRoundStyleE2EEESJ_S1X_JEEENSA_5SM1004TMEM4LOAD26SM100_TMEM_LOAD_16dp32b32xES18_S1I_NSA_39AutoVectorizingCopyWithAssumedAlignmentILi128EEENSA_21SM90_TMA_STORE_IM2COLES1I_S2B_S2B_EEEvvEEEEvNT_6ParamsE:
[----:B------:R-:W1:Y:S01]  /*0000*/  LDC R1, c[0x0][0x37c] ;  /* 0x0000df00ff017b82 */ /* 0x000e620000000800 */
[----:B------:R-:W2:Y:S01]  /*0010*/  S2R R107, SR_TID.X ;  /* 0x00000000006b7919 */ /* 0x000ea20000002100 */
[----:B------:R-:W3:Y:S01]  /*0020*/  LDCU.64 UR6, c[0x0][0x890] ;  /* 0x00011200ff0677ac */ /* 0x000ee20008000a00 */
[----:B-1----:R-:W-:Y:S01]  /*0030*/  VIADD R1, R1, 0xfffffff8 ;  /* 0xfffffff801017836 */ /* 0x002fe20000000000 */
[----:B------:R-:W-:Y:S02]  /*0040*/  PRMT R102, RZ, 0x7610, R102 ;  /* 0x00007610ff667816 */ /* 0x000fe40000000066 */
[----:B------:R-:W-:Y:S01]  /*0050*/  ELECT P5, URZ, PT ;  /* 0x0000000000ff782f */ /* 0x000fe200038a0000 */
[----:B------:R-:W1:Y:S01]  /*0060*/  LDCU.64 UR38, c[0x0][0x358] ;  /* 0x00006b00ff2677ac */ /* 0x000e620008000a00 */
[----:B---3--:R-:W-:-:S04]  /*0070*/  UISETP.NE.U32.AND UP0, UPT, UR6, URZ, UPT ;  /* 0x000000ff0600728c */ /* 0x008fc8000bf05070 */
[----:B------:R-:W-:Y:S01]  /*0080*/  UISETP.NE.AND.EX UP0, UPT, UR7, URZ, UPT, UP0 ;  /* 0x000000ff0700728c */ /* 0x000fe2000bf05300 */
[----:B--2---:R-:W-:-:S05]  /*0090*/  SHF.R.U32.HI R113, RZ, 0x5, R107 ;  /* 0x00000005ff717819 */ /* 0x004fca000001166b */
[----:B------:R-:W2:Y:S02]  /*00a0*/  SHFL.IDX PT, R0, R113, RZ, 0x1f ;  /* 0x00001fff71007589 */ /* 0x000ea400000e0000 */
[----:B--2---:R-:W-:Y:S01]  /*00b0*/  R2UR UR4, R0 ;  /* 0x00000000000472ca */ /* 0x004fe200000e0000 */
[----:B-1----:R-:W-:-:S14]  /*00c0*/  BRA.U UP0, `(.L_x_0) ;  /* 0x00000001002c7547 */ /* 0x002fdc000b800000 */
[----:B------:R-:W1:Y:S02]  /*00d0*/  LDCU.64 UR8, c[0x0][0x888] ;  /* 0x00011100ff0877ac */ /* 0x000e640008000a00 */
[----:B-1----:R-:W-:-:S04]  /*00e0*/  UISETP.NE.U32.AND UP0, UPT, UR8, URZ, UPT ;  /* 0x000000ff0800728c */ /* 0x002fc8000bf05070 */
[----:B------:R-:W-:-:S09]  /*00f0*/  UISETP.NE.AND.EX UP0, UPT, UR9, URZ, UPT, UP0 ;  /* 0x000000ff0900728c */ /* 0x000fd2000bf05300 */
[----:B------:R-:W-:Y:S05]  /*0100*/  BRA.U !UP0, `(.L_x_1) ;  /* 0x0000000108107547 */ /* 0x000fea000b800000 */
[----:B------:R-:W1:Y:S02]  /*0110*/  LDC.64 R2, c[0x0][0x888] ;  /* 0x00022200ff027b82 */ /* 0x000e640000000a00 */
[----:B-1----:R1:W5:Y:S01]  /*0120*/  LDG.E R49, desc[UR38][R2.64] ;  /* 0x0000002602317981 */ /* 0x002362000c1e1900 */
[----:B------:R-:W-:Y:S01]  /*0130*/  HFMA2 R102, -RZ, RZ, 0, 5.9604644775390625e-08 ;  /* 0x00000001ff667431 */ /* 0x000fe200000001ff */
[----:B------:R-:W-:Y:S05]  /*0140*/  BRA `(.L_x_0) ;  /* 0x00000000000c7947 */ /* 0x000fea0003800000 */
.L_x_1:
[----:B------:R-:W1:Y:S01]  /*0150*/  LDCU UR5, c[0x0][0x880] ;  /* 0x00011000ff0577ac */ /* 0x000e620008000800 */
[----:B------:R-:W-:Y:S01]  /*0160*/  HFMA2 R102, -RZ, RZ, 0, 5.9604644775390625e-08 ;  /* 0x00000001ff667431 */ /* 0x000fe200000001ff */
[----:B-1----:R-:W-:Y:S02]  /*0170*/  MOV R49, UR5 ;  /* 0x0000000500317c02 */ /* 0x002fe40008000f00 */
.L_x_0:
[----:B------:R-:W2:Y:S02]  /*0180*/  LDCU.64 UR8, c[0x0][0x8b0] ;  /* 0x00011600ff0877ac */ /* 0x000ea40008000a00 */
[----:B--2---:R-:W-:-:S04]  /*0190*/  UISETP.NE.U32.AND UP0, UPT, UR8, URZ, UPT ;  /* 0x000000ff0800728c */ /* 0x004fc8000bf05070 */
[----:B------:R-:W-:-:S09]  /*01a0*/  UISETP.NE.AND.EX UP0, UPT, UR9, URZ, UPT, UP0 ;  /* 0x000000ff0900728c */ /* 0x000fd2000bf05300 */
[----:B------:R-:W-:Y:S05]  /*01b0*/  BRA.U UP0, `(.L_x_2) ;  /* 0x0000000100247547 */ /* 0x000fea000b800000 */
[----:B------:R-:W2:Y:S02]  /*01c0*/  LDCU.64 UR8, c[0x0][0x8a8] ;  /* 0x00011500ff0877ac */ /* 0x000ea40008000a00 */
[----:B--2---:R-:W-:-:S04]  /*01d0*/  UISETP.NE.U32.AND UP0, UPT, UR8, URZ, UPT ;  /* 0x000000ff0800728c */ /* 0x004fc8000bf05070 */
[----:B------:R-:W-:-:S09]  /*01e0*/  UISETP.NE.AND.EX UP0, UPT, UR9, URZ, UPT, UP0 ;  /* 0x000000ff0900728c */ /* 0x000fd2000bf05300 */
[----:B------:R-:W-:Y:S05]  /*01f0*/  BRA.U !UP0, `(.L_x_3) ;  /* 0x00000001080c7547 */ /* 0x000fea000b800000 */
[----:B-1----:R-:W1:Y:S02]  /*0200*/  LDC.64 R2, c[0x0][0x8a8] ;  /* 0x00022a00ff027b82 */ /* 0x002e640000000a00 */
[----:B-1----:R2:W5:Y:S01]  /*0210*/  LDG.E R47, desc[UR38][R2.64] ;  /* 0x00000026022f7981 */ /* 0x002562000c1e1900 */
[----:B------:R-:W-:Y:S05]  /*0220*/  BRA `(.L_x_2) ;  /* 0x0000000000087947 */ /* 0x000fea0003800000 */
.L_x_3:
[----:B------:R-:W2:Y:S02]  /*0230*/  LDCU UR5, c[0x0][0x8a0] ;  /* 0x00011400ff0577ac */ /* 0x000ea40008000800 */
[----:B--2---:R-:W-:Y:S02]  /*0240*/  MOV R47, UR5 ;  /* 0x00000005002f7c02 */ /* 0x004fe40008000f00 */
.L_x_2:
[----:B------:R-:W-:Y:S01]  /*0250*/  IMAD.U32 R0, RZ, RZ, UR4 ;  /* 0x00000004ff007e24 */ /* 0x000fe2000f8e00ff */
[----:B------:R-:W-:Y:S04]  /*0260*/  BSSY.RECONVERGENT B0, `(.L_x_4) ;  /* 0x000000c000007945 */ /* 0x000fe80003800200 */
[C---:B------:R-:W-:Y:S02]  /*0270*/  ISETP.NE.OR P1, PT, R0.reuse, 0x1, !P5 ;  /* 0x000000010000780c */ /* 0x040fe40006f25670 */
[----:B------:R-:W-:-:S11]  /*0280*/  ISETP.NE.OR P0, PT, R0, 0x3, !P5 ;  /* 0x000000030000780c */ /* 0x000fd60006f05670 */
[----:B------:R-:W-:Y:S05]  /*0290*/  @P1 BRA `(.L_x_5) ;  /* 0x0000000000201947 */ /* 0x000fea0003800000 */
[----:B------:R-:W3:Y:S02]  /*02a0*/  LDCU.64 UR8, c[0x0][0x348] ;  /* 0x00006900ff0877ac */ /* 0x000ee40008000a00 */
[----:B---3--:R-:W-:Y:S02]  /*02b0*/  UIADD3 UR10, UP1, UPT, UR8, 0x80, URZ ;  /* 0x00000080080a7890 */ /* 0x008fe4000ff3e0ff */
[----:B------:R-:W-:Y:S02]  /*02c0*/  UIADD3 UR8, UP0, UPT, UR8, 0x180, URZ ;  /* 0x0000018008087890 */ /* 0x000fe4000ff1e0ff */
[----:B------:R-:W-:Y:S02]  /*02d0*/  UIADD3.X UR11, UPT, UPT, URZ, UR9, URZ, UP1, !UPT ;  /* 0x00000009ff0b7290 */ /* 0x000fe40008ffe4ff */
[----:B------:R-:W-:-:S07]  /*02e0*/  UIADD3.X UR9, UPT, UPT, URZ, UR9, URZ, UP0, !UPT ;  /* 0x00000009ff097290 */ /* 0x000fce00087fe4ff */
[----:B------:R3:W-:Y:S02]  /*02f0*/  UTMACCTL.PF [UR10] ;  /* 0x000000000a0079b9 */ /* 0x0007e40008040000 */
[----:B------:R3:W-:Y:S02]  /*0300*/  UTMACCTL.PF [UR8] ;  /* 0x00000000080079b9 */ /* 0x0007e40008040000 */
[----:B---3--:R-:W-:Y:S01]  /*0310*/  NOP ;  /* 0x0000000000007918 */ /* 0x008fe20000000000 */
.L_x_5:
[----:B------:R-:W-:Y:S05]  /*0320*/  BSYNC.RECONVERGENT B0 ;  /* 0x0000000000007941 */ /* 0x000fea0003800200 */
.L_x_4:
[----:B------:R-:W-:Y:S04]  /*0330*/  BSSY.RECONVERGENT B0, `(.L_x_6) ;  /* 0x000000a000007945 */ /* 0x000fe80003800200 */
        /* <DEDUP_REMOVED lines=9> */
.L_x_7:
[----:B------:R-:W-:Y:S05]  /*03d0*/  BSYNC.RECONVERGENT B0 ;  /* 0x0000000000007941 */ /* 0x000fea0003800200 */
.L_x_6:
[----:B------:R-:W3:Y:S01]  /*03e0*/  LDCU.64 UR8, c[0x0][0x888] ;  /* 0x00011100ff0877ac */ /* 0x000ee20008000a00 */
[----:B------:R-:W-:Y:S02]  /*03f0*/  UISETP.EQ.U32.AND UP1, UPT, UR6, URZ, UPT ;  /* 0x000000ff0600728c */ /* 0x000fe4000bf22070 */
[----:B------:R-:W-:Y:S02]  /*0400*/  UPLOP3.LUT UP6, UPT, UPT, UPT, UPT, 0x80, 0x8 ;  /* 0x000000000008789c */ /* 0x000fe40003fcf070 */
[----:B---3--:R-:W-:-:S04]  /*0410*/  UISETP.NE.U32.AND UP0, UPT, UR8, URZ, UPT ;  /* 0x000000ff0800728c */ /* 0x008fc8000bf05070 */
[----:B------:R-:W-:-:S04]  /*0420*/  UISETP.NE.AND.EX UP0, UPT, UR9, URZ, UPT, UP0 ;  /* 0x000000ff0900728c */ /* 0x000fc8000bf05300 */
[----:B------:R-:W-:-:S04]  /*0430*/  UISETP.EQ.OR.EX UP2, UPT, UR7, URZ, !UP0, UP1 ;  /* 0x000000ff0700728c */ /* 0x000fc8000c742710 */
[----:B------:R-:W-:-:S05]  /*0440*/  UP2UR UR44, UPR, URZ, 0x4 ;  /* 0x00000004ff2c7883 */ /* 0x000fca0008000000 */
[----:B------:R-:W-:Y:S07]  /*0450*/  BRA.U !UP2, `(.L_x_8) ;  /* 0x000000010a207547 */ /* 0x000fee000b800000 */
[----:B------:R-:W-:Y:S01]  /*0460*/  UISETP.NE.U32.AND UP2, UPT, UR6, URZ, UPT ;  /* 0x000000ff0600728c */ /* 0x000fe2000bf45070 */
[----:B-----5:R-:W-:Y:S01]  /*0470*/  FSETP.NEU.AND P0, PT, R49, RZ, PT ;  /* 0x000000ff3100720b */ /* 0x020fe20003f0d000 */
[----:B------:R-:W-:Y:S02]  /*0480*/  USEL UR5, URZ, 0xffffffff, UP0 ;  /* 0xffffffffff057887 */ /* 0x000fe40008000000 */
[----:B------:R-:W-:-:S10]  /*0490*/  UISETP.NE.AND.EX UP2, UPT, UR7, URZ, UPT, UP2 ;  /* 0x000000ff0700728c */ /* 0x000fd4000bf45320 */
[----:B------:R-:W-:Y:S01]  /*04a0*/  VOTEU.ANY UP1, P0 ;  /* 0x0000000000ff7886 */ /* 0x000fe20000020100 */
[----:B------:R-:W-:-:S04]  /*04b0*/  @!UP2 USEL UR5, URZ, 0xffffffff, UP1 ;  /* 0xffffffffff05a887 */ /* 0x000fc80008800000 */
[----:B------:R-:W-:-:S04]  /*04c0*/  ULOP3.LUT UR5, UR5, 0x1, URZ, 0xc0, !UPT ;  /* 0x0000000105057892 */ /* 0x000fc8000f8ec0ff */
[----:B------:R-:W-:-:S11]  /*04d0*/  UISETP.NE.U32.AND UP6, UPT, UR5, 0x1, UPT ;  /* 0x000000010500788c */ /* 0x000fd6000bfc5070 */
.L_x_8:
[----:B-12---:R-:W1:Y:S02]  /*04e0*/  SHFL.IDX PT, R2, R113, RZ, 0x1f ;  /* 0x00001fff71027589 */ /* 0x006e6400000e0000 */
[----:B-1----:R-:W-:-:S13]  /*04f0*/  ISETP.NE.AND P0, PT, R2, RZ, PT ;  /* 0x000000ff0200720c */ /* 0x002fda0003f05270 */
[----:B------:R-:W-:Y:S05]  /*0500*/  @P0 BRA `(.L_x_9) ;  /* 0x00000004001c0947 */ /* 0x000fea0003800000 */
[----:B------:R-:W-:Y:S01]  /*0510*/  ELECT P0, URZ, PT ;  /* 0x0000000000ff782f */ /* 0x000fe20003800000 */
[----:B------:R-:W-:-:S12]  /*0520*/  BSSY.RECONVERGENT B0, `(.L_x_9) ;  /* 0x0000045000007945 */ /* 0x000fd80003800200 */
[----:B------:R-:W-:Y:S05]  /*0530*/  @!P0 BRA `(.L_x_10) ;  /* 0x00000004000c8947 */ /* 0x000fea0003800000 */
[----:B------:R-:W1:Y:S01]  /*0540*/  S2UR UR7, SR_CgaCtaId ;  /* 0x00000000000779c3 */ /* 0x000e620000008800 */
[----:B------:R-:W-:Y:S01]  /*0550*/  UMOV UR8, 0x400 ;  /* 0x0000040000087882 */ /* 0x000fe20000000000 */
[----:B------:R-:W-:Y:S01]  /*0560*/  UMOV UR6, 0x1 ;  /* 0x0000000100067882 */ /* 0x000fe20000000000 */
[----:B------:R-:W-:Y:S02]  /*0570*/  UMOV UR5, 0x2 ;  /* 0x0000000200057882 */ /* 0x000fe40000000000 */
[----:B------:R-:W-:-:S04]  /*0580*/  UIADD3 UR10, UPT, UPT, -UR5, 0x100000, URZ ;  /* 0x00100000050a7890 */ /* 0x000fc8000fffe1ff */
[----:B------:R-:W-:Y:S02]  /*0590*/  USHF.L.U32 UR11, UR10, 0xb, URZ ;  /* 0x0000000b0a0b7899 */ /* 0x000fe400080006ff */
[----:B------:R-:W-:Y:S02]  /*05a0*/  USHF.L.U32 UR10, UR10, 0x1, URZ ;  /* 0x000000010a0a7899 */ /* 0x000fe400080006ff */
[----:B-1----:R-:W-:Y:S02]  /*05b0*/  ULEA UR7, UR7, UR8, 0x18 ;  /* 0x0000000807077291 */ /* 0x002fe4000f8ec0ff */
[----:B------:R-:W-:-:S04]  /*05c0*/  UIADD3 UR8, UPT, UPT, -UR6, 0x100000, URZ ;  /* 0x0010000006087890 */ /* 0x000fc8000fffe1ff */
[----:B------:R-:W-:Y:S02]  /*05d0*/  USHF.L.U32 UR9, UR8, 0xb, URZ ;  /* 0x0000000b08097899 */ /* 0x000fe400080006ff */
[----:B------:R-:W-:Y:S01]  /*05e0*/  USHF.L.U32 UR8, UR8, 0x1, URZ ;  /* 0x0000000108087899 */ /* 0x000fe200080006ff */
[----:B------:R-:W1:Y:S11]  /*05f0*/  FENCE.VIEW.ASYNC.S ;  /* 0x00000000000073c6 */ /* 0x000e760000000000 */
[----:B-1----:R1:W2:Y:S01]  /*0600*/  SYNCS.EXCH.64 URZ, [UR7], UR8 ;  /* 0x0000000807ff75b2 */ /* 0x0022a20008000100 */
[----:B------:R1:W3:Y:S01]  /*0610*/  SYNCS.EXCH.64 URZ, [UR7+0xd8], UR10 ;  /* 0x0000d80a07ff75b2 */ /* 0x0002e20008000100 */
[----:B------:R1:W4:Y:S01]  /*0620*/  SYNCS.EXCH.64 URZ, [UR7+0x8], UR8 ;  /* 0x0000080807ff75b2 */ /* 0x0003220008000100 */
[----:B------:R1:W1:Y:S01]  /*0630*/  SYNCS.EXCH.64 URZ, [UR7+0xe0], UR10 ;  /* 0x0000e00a07ff75b2 */ /* 0x0002620008000100 */
        /* <DEDUP_REMOVED lines=50> */
[----:B--234-:R-:W-:Y:S01]  /*0960*/  NOP ;  /* 0x0000000000007918 */ /* 0x01cfe20000000000 */
.L_x_10:
[----:B-1----:R-:W-:Y:S05]  /*0970*/  BSYNC.RECONVERGENT B0 ;  /* 0x0000000000007941 */ /* 0x002fea0003800200 */
.L_x_9:
[----:B------:R-:W1:Y:S01]  /*0980*/  SHFL.IDX PT, R2, R113, RZ, 0x1f ;  /* 0x00001fff71027589 */ /* 0x000e6200000e0000 */
[----:B------:R-:W-:Y:S01]  /*0990*/  NOP ;  /* 0x0000000000007918 */ /* 0x000fe20000000000 */
[----:B-1----:R-:W-:-:S13]  /*09a0*/  ISETP.NE.AND P0, PT, R2, 0x1, PT ;  /* 0x000000010200780c */ /* 0x002fda0003f05270 */
[----:B------:R-:W-:Y:S05]  /*09b0*/  @P0 BRA `(.L_x_11) ;  /* 0x0000000000400947 */ /* 0x000fea0003800000 */
[----:B------:R-:W1:Y:S01]  /*09c0*/  S2UR UR7, SR_CgaCtaId ;  /* 0x00000000000779c3 */ /* 0x000e620000008800 */
[----:B------:R-:W-:Y:S01]  /*09d0*/  UMOV UR8, 0x400 ;  /* 0x0000040000087882 */ /* 0x000fe20000000000 */
[----:B------:R-:W-:Y:S01]  /*09e0*/  UMOV UR6, 0x20 ;  /* 0x0000002000067882 */ /* 0x000fe20000000000 */
[----:B------:R-:W-:Y:S01]  /*09f0*/  UMOV UR5, 0x80 ;  /* 0x0000008000057882 */ /* 0x000fe20000000000 */
[----:B------:R-:W-:Y:S01]  /*0a00*/  ELECT P0, URZ, PT ;  /* 0x0000000000ff782f */ /* 0x000fe20003800000 */
        /* <DEDUP_REMOVED lines=8> */
[----:B-1----:R1:W2:Y:S01]  /*0a90*/  SYNCS.EXCH.64 URZ, [UR7+0x1b0], UR8 ;  /* 0x0001b00807ff75b2 */ /* 0x0022a20008000100 */
[----:B------:R1:W3:Y:S01]  /*0aa0*/  SYNCS.EXCH.64 URZ, [UR7+0x1b8], UR10 ;  /* 0x0001b80a07ff75b2 */ /* 0x0002e20008000100 */
[----:B------:R-:W-:Y:S01]  /*0ab0*/  NOP ;  /* 0x0000000000007918 */ /* 0x000fe20000000000 */
.L_x_11:
[----:B------:R-:W4:Y:S01]  /*0ac0*/  SHFL.IDX PT, R2, R113, RZ, 0x1f ;  /* 0x00001fff71027589 */ /* 0x000f2200000e0000 */
[----:B------:R-:W-:Y:S01]  /*0ad0*/  NOP ;  /* 0x0000000000007918 */ /* 0x000fe20000000000 */
[----:B----4-:R-:W-:-:S13]  /*0ae0*/  ISETP.NE.AND P0, PT, R2, 0x3, PT ;  /* 0x000000030200780c */ /* 0x010fda0003f05270 */
[----:B------:R-:W-:Y:S05]  /*0af0*/  @P0 BRA `(.L_x_12) ;  /* 0x0000000000300947 */ /* 0x000fea0003800000 */
[----:B------:R-:W4:Y:S01]  /*0b00*/  S2UR UR6, SR_CgaCtaId ;  /* 0x00000000000679c3 */ /* 0x000f220000008800 */
[----:B-1----:R-:W-:Y:S01]  /*0b10*/  UMOV UR7, 0x400 ;  /* 0x0000040000077882 */ /* 0x002fe20000000000 */
[----:B------:R-:W-:Y:S01]  /*0b20*/  UMOV UR5, 0x20 ;  /* 0x0000002000057882 */ /* 0x000fe20000000000 */
[----:B------:R-:W-:Y:S01]  /*0b30*/  ELECT P0, URZ, PT ;  /* 0x0000000000ff782f */ /* 0x000fe20003800000 */
[----:B------:R-:W-:-:S04]  /*0b40*/  UIADD3 UR8, UPT, UPT, -UR5, 0x100000, URZ ;  /* 0x0010000005087890 */ /* 0x000fc8000fffe1ff */
[----:B------:R-:W-:Y:S02]  /*0b50*/  USHF.L.U32 UR9, UR8, 0xb, URZ ;  /* 0x0000000b08097899 */ /* 0x000fe400080006ff */
[----:B------:R-:W-:Y:S02]  /*0b60*/  USHF.L.U32 UR8, UR8, 0x1, URZ ;  /* 0x0000000108087899 */ /* 0x000fe400080006ff */
[----:B----4-:R-:W-:Y:S01]  /*0b70*/  ULEA UR6, UR6, UR7, 0x18 ;  /* 0x0000000706067291 */ /* 0x010fe2000f8ec0ff */
[----:B------:R-:W1:Y:S11]  /*0b80*/  FENCE.VIEW.ASYNC.S ;  /* 0x00000000000073c6 */ /* 0x000e760000000000 */
[----:B-1----:R4:W1:Y:S01]  /*0b90*/  SYNCS.EXCH.64 URZ, [UR6+0x1c0], UR8 ;  /* 0x0001c00806ff75b2 */ /* 0x0028620008000100 */
[----:B------:R4:W1:Y:S02]  /*0ba0*/  SYNCS.EXCH.64 URZ, [UR6+0x1c8], UR8 ;  /* 0x0001c80806ff75b2 */ /* 0x0008640008000100 */
[----:B----4-:R-:W-:Y:S01]  /*0bb0*/  NOP ;  /* 0x0000000000007918 */ /* 0x010fe20000000000 */
.L_x_12:
[----:B------:R-:W4:Y:S01]  /*0bc0*/  SHFL.IDX PT, R2, R113, RZ, 0x1f ;  /* 0x00001fff71027589 */ /* 0x000f2200000e0000 */
[----:B------:R-:W-:Y:S01]  /*0bd0*/  NOP ;  /* 0x0000000000007918 */ /* 0x000fe20000000000 */
[----:B----4-:R-:W-:-:S13]  /*0be0*/  ISETP.NE.AND P0, PT, R2, 0x4, PT ;  /* 0x000000040200780c */ /* 0x010fda0003f05270 */
[----:B------:R-:W-:Y:S05]  /*0bf0*/  @P0 BRA `(.L_x_13) ;  /* 0x0000000000440947 */ /* 0x000fea0003800000 */
[----:B------:R-:W4:Y:S01]  /*0c00*/  S2UR UR6, SR_CgaCtaId ;  /* 0x00000000000679c3 */ /* 0x000f220000008800 */
[----:B-1----:R-:W-:Y:S01]  /*0c10*/  UMOV UR8, 0x1e0 ;  /* 0x000001e000087882 */ /* 0x002fe20000000000 */
[----:B------:R-:W-:Y:S01]  /*0c20*/  UMOV UR7, 0x400 ;  /* 0x0000040000077882 */ /* 0x000fe20000000000 */
[----:B------:R-:W-:Y:S01]  /*0c30*/  USEL UR8, UR8, 0x1a0, UP6 ;  /* 0x000001a008087887 */ /* 0x000fe2000b000000 */
[----:B------:R-:W-:Y:S01]  /*0c40*/  UMOV UR5, 0x1 ;  /* 0x0000000100057882 */ /* 0x000fe20000000000 */
[----:B------:R-:W-:Y:S01]  /*0c50*/  ELECT P0, URZ, PT ;  /* 0x0000000000ff782f */ /* 0x000fe20003800000 */
[----:B------:R-:W-:-:S04]  /*0c60*/  UIADD3 UR10, UPT, UPT, -UR5, 0x100000, URZ ;  /* 0x00100000050a7890 */ /* 0x000fc8000fffe1ff */
[----:B------:R-:W-:Y:S02]  /*0c70*/  USHF.L.U32 UR11, UR10, 0xb, URZ ;  /* 0x0000000b0a0b7899 */ /* 0x000fe400080006ff */
[----:B------:R-:W-:Y:S02]  /*0c80*/  USHF.L.U32 UR10, UR10, 0x1, URZ ;  /* 0x000000010a0a7899 */ /* 0x000fe400080006ff */
        /* <DEDUP_REMOVED lines=8> */
.L_x_13:
[----:B------:R-:W4:Y:S01]  /*0d10*/  SHFL.IDX PT, R2, R113, RZ, 0x1f ;  /* 0x00001fff71027589 */ /* 0x000f2200000e0000 */
[----:B------:R-:W1:Y:S01]  /*0d20*/  S2UR UR42, SR_CgaCtaId ;  /* 0x00000000002a79c3 */ /* 0x000e620000008800 */
[----:B------:R-:W-:Y:S01]  /*0d30*/  NOP ;  /* 0x0000000000007918 */ /* 0x000fe20000000000 */
[----:B----4-:R-:W-:-:S13]  /*0d40*/  ISETP.NE.AND P0, PT, R2, 0x5, PT ;  /* 0x000000050200780c */ /* 0x010fda0003f05270 */
[----:B-1----:R-:W-:Y:S05]  /*0d50*/  @P0 BRA `(.L_x_14) ;  /* 0x0000000000440947 */ /* 0x002fea0003800000 */
[----:B------:R-:W-:Y:S01]  /*0d60*/  UMOV UR7, 0x400 ;  /* 0x0000040000077882 */ /* 0x000fe20000000000 */
[----:B------:R-:W-:Y:S01]  /*0d70*/  UMOV UR6, 0x1 ;  /* 0x0000000100067882 */ /* 0x000fe20000000000 */
[----:B------:R-:W-:Y:S01]  /*0d80*/  UMOV UR5, 0x80 ;  /* 0x0000008000057882 */ /* 0x000fe20000000000 */
[----:B------:R-:W-:Y:S02]  /*0d90*/  ULEA UR7, UR42, UR7, 0x18 ;  /* 0x000000072a077291 */ /* 0x000fe4000f8ec0ff */
[----:B------:R-:W-:-:S04]  /*0da0*/  UIADD3 UR8, UPT, UPT, -UR6, 0x100000, URZ ;  /* 0x0010000006087890 */ /* 0x000fc8000fffe1ff */
[----:B------:R-:W-:Y:S02]  /*0db0*/  USHF.L.U32 UR9, UR8, 0xb, URZ ;  /* 0x0000000b08097899 */ /* 0x000fe400080006ff */
[----:B------:R-:W-:Y:S02]  /*0dc0*/  USHF.L.U32 UR8, UR8, 0x1, URZ ;  /* 0x0000000108087899 */ /* 0x000fe400080006ff */
[----:B------:R-:W-:-:S04]  /*0dd0*/  UIADD3 UR10, UPT, UPT, -UR5, 0x100000, URZ ;  /* 0x00100000050a7890 */ /* 0x000fc8000fffe1ff */
[----:B------:R-:W-:Y:S02]  /*0de0*/  USHF.L.U32 UR11, UR10, 0xb, URZ ;  /* 0x0000000b0a0b7899 */ /* 0x000fe400080006ff */
[----:B------:R-:W-:Y:S01]  /*0df0*/  USHF.L.U32 UR10, UR10, 0x1, URZ ;  /* 0x000000010a0a7899 */ /* 0x000fe200080006ff */
[----:B------:R-:W-:Y:S01]  /*0e00*/  ELECT P0, URZ, PT ;  /* 0x0000000000ff782f */ /* 0x000fe20003800000 */
[----:B------:R-:W1:Y:S02]  /*0e10*/  FENCE.VIEW.ASYNC.S ;  /* 0x00000000000073c6 */ /* 0x000e640000000000 */
[----:B-1----:R1:W4:Y:S08]  /*0e20*/  SYNCS.EXCH.64 URZ, [UR7+0x1e0], UR8 ;  /* 0x0001e00807ff75b2 */ /* 0x0023300008000100 */
[----:B------:R1:W1:Y:S01]  /*0e30*/  SYNCS.EXCH.64 URZ, [UR7+0x1f0], UR10 ;  /* 0x0001f00a07ff75b2 */ /* 0x0002620008000100 */
[----:B------:R1:W1:Y:S01]  /*0e40*/  SYNCS.EXCH.64 URZ, [UR7+0x1e8], UR8 ;  /* 0x0001e80807ff75b2 */ /* 0x0002620008000100 */
[----:B------:R1:W1:Y:S01]  /*0e50*/  SYNCS.EXCH.64 URZ, [UR7+0x1f8], UR10 ;  /* 0x0001f80a07ff75b2 */ /* 0x0002620008000100 */
[----:B------:R-:W-:Y:S01]  /*0e60*/  NOP ;  /* 0x0000000000007918 */ /* 0x000fe20000000000 */
.L_x_14:
[----:B------:R-:W2:Y:S01]  /*0e70*/  LDCU UR5, c[0x0][0x36c] ;  /* 0x00006d80ff0577ac */ /* 0x000ea20008000800 */
[----:B------:R-:W-:Y:S01]  /*0e80*/  ISETP.NE.OR P5, PT, R0, 0x2, !P5 ;  /* 0x000000020000780c */ /* 0x000fe20006fa5670 */
[----:B------:R-:W-:Y:S01]  /*0e90*/  NOP ;  /* 0x0000000000007918 */ /* 0x000fe20000000000 */
[----:B------:R-:W-:Y:S01]  /*0ea0*/  LOP3.LUT R8, R107, 0x1f, RZ, 0xc0, !PT ;  /* 0x0000001f6b087812 */ /* 0x000fe200078ec0ff */
[----:B------:R-:W-:Y:S02]  /*0eb0*/  UISETP.NE.AND UP5, UPT, UR4, 0x2, UPT ;  /* 0x000000020400788c */ /* 0x000fe4000bfa5270 */
[----:B------:R-:W-:Y:S02]  /*0ec0*/  UISETP.NE.AND UP4, UPT, UR4, URZ, UPT ;  /* 0x000000ff0400728c */ /* 0x000fe4000bf85270 */
[----:B--2---:R-:W-:-:S09]  /*0ed0*/  UISETP.EQ.U32.AND UP1, UPT, UR5, 0x1, UPT ;  /* 0x000000010500788c */ /* 0x004fd2000bf22070 */
[----:B------:R-:W-:Y:S05]  /*0ee0*/  BRA.U !UP1, `(.L_x_15) ;  /* 0x0000000109087547 */ /* 0x000fea000b800000 */
[----:B-1-34-:R-:W-:Y:S01]  /*0ef0*/  UCGABAR_ARV ;  /* 0x00000000000079c7 */ /* 0x01afe20008000000 */
[----:B------:R-:W-:Y:S05]  /*0f00*/  BRA `(.L_x_16) ;  /* 0x0000000000047947 */ /* 0x000fea0003800000 */
.L_x_15:
[----:B-1-34-:R-:W-:Y:S01]  /*0f10*/  NOP ;  /* 0x0000000000007918 */ /* 0x01afe20000000000 */
.L_x_16:
[----:B------:R-:W1:Y:S01]  /*0f20*/  S2R R101, SR_CTAID.Y ;  /* 0x0000000000657919 */ /* 0x000e620000002600 */
[----:B------:R-:W2:Y:S01]  /*0f30*/  S2UR UR6, SR_CTAID.X ;  /* 0x00000000000679c3 */ /* 0x000ea20000002500 */
[----:B------:R-:W-:-:S05]  /*0f40*/  CS2R.32 R103, SR_CgaSize ;  /* 0x0000000000677805 */ /* 0x000fca0000008a00 */
[----:B------:R-:W-:-:S05]  /*0f50*/  IMAD R103, R103, -0xa0, RZ ;  /* 0xffffff6067677824 */ /* 0x000fca00078e02ff */
[----:B------:R-:W-:-:S14]  /*0f60*/  R2UR UR7, R103 ;  /* 0x00000000670772ca */ /* 0x000fdc00000e0000 */
[----:B------:R-:W3:Y:S01]  /*0f70*/  LDCU UR7, c[0x0][UR7+0x2b0] ;  /* 0x00005600070777ac */ /* 0x000ee20008000800 */
[----:B------:R-:W-:-:S05]  /*0f80*/  CS2R.32 R103, SR_CgaSize ;  /* 0x0000000000677805 */ /* 0x000fca0000008a00 */
[----:B------:R-:W-:-:S05]  /*0f90*/  IMAD R103, R103, -0xa0, RZ ;  /* 0xffffff6067677824 */ /* 0x000fca00078e02ff */
[----:B------:R-:W-:-:S14]  /*0fa0*/  R2UR UR5, R103 ;  /* 0x00000000670572ca */ /* 0x000fdc00000e0000 */
[----:B------:R-:W4:Y:S01]  /*0fb0*/  LDCU UR5, c[0x0][UR5+0x2b4] ;  /* 0x00005680050577ac */ /* 0x000f220008000800 */
[----:B------:R-:W-:-:S05]  /*0fc0*/  CS2R.32 R79, SR_CgaSize ;  /* 0x00000000004f7805 */ /* 0x000fca0000008a00 */
[----:B------:R-:W-:-:S06]  /*0fd0*/  IMAD R79, R79, -0xa0, RZ ;  /* 0xffffff604f4f7824 */ /* 0x000fcc00078e02ff */
[----:B------:R-:W4:Y:S01]  /*0fe0*/  LDC R79, c[0x0][R79+0x2a4] ;  /* 0x0000a9004f4f7b82 */ /* 0x000f220000000800 */
[----:B------:R-:W-:Y:S02]  /*0ff0*/  USHF.L.U32 UR23, UR42, 0xb, URZ ;  /* 0x0000000b2a177899 */ /* 0x000fe400080006ff */
[----:B------:R-:W-:Y:S02]  /*1000*/  USHF.L.U32 UR22, UR42, 0x5, URZ ;  /* 0x000000052a167899 */ /* 0x000fe400080006ff */
[----:B------:R-:W-:Y:S02]  /*1010*/  ULOP3.LUT UR23, UR23, 0x800, URZ, 0xc0, !UPT ;  /* 0x0000080017177892 */ /* 0x000fe4000f8ec0ff */
[----:B------:R-:W-:Y:S01]  /*1020*/  ULOP3.LUT UR22, UR22, 0x20, URZ, 0xc0, !UPT ;  /* 0x0000002016167892 */ /* 0x000fe2000f8ec0ff */
[----:B------:R-:W4:Y:S01]  /*1030*/  LDC R11, c[0x0][0xb24] ;  /* 0x0002c900ff0b7b82 */ /* 0x000f220000000800 */
[----:B------:R-:W-:Y:S01]  /*1040*/  UISETP.NE.AND UP2, UPT, UR4, 0x2, UPT ;  /* 0x000000020400788c */ /* 0x000fe2000bf45270 */
[----:B--2---:R-:W-:-:S02]  /*1050*/  I2FP.F32.U32 R100, UR6 ;  /* 0x0000000600647c45 */ /* 0x004fc40008201000 */
[----:B------:R-:W-:-:S05]  /*1060*/  CS2R.32 R3, SR_CgaSize ;  /* 0x0000000000037805 */ /* 0x000fca0000008a00 */
[----:B------:R-:W-:-:S06]  /*1070*/  IMAD R3, R3, -0xa0, RZ ;  /* 0xffffff6003037824 */ /* 0x000fcc00078e02ff */
[----:B------:R-:W2:Y:S01]  /*1080*/  LDC R3, c[0x0][R3+0x2a0] ;  /* 0x0000a80003037b82 */ /* 0x000ea20000000800 */
[----:B------:R-:W-:Y:S01]  /*1090*/  MOV R103, UR6 ;  /* 0x0000000600677c02 */ /* 0x000fe20008000f00 */
[----:B---3--:R-:W-:Y:S01]  /*10a0*/  FMUL R100, R100, UR7 ;  /* 0x0000000764647c20 */ /* 0x008fe20008400000 */
[----:B-1----:R-:W-:-:S05]  /*10b0*/  I2FP.F32.U32 R2, R101 ;  /* 0x0000006500027245 */ /* 0x002fca0000201000 */
[----:B------:R-:W1:Y:S01]  /*10c0*/  S2UR UR45, SR_CTAID.Z ;  /* 0x00000000002d79c3 */ /* 0x000e620000002700 */
[----:B------:R-:W3:Y:S01]  /*10d0*/  F2I.U32.TRUNC.NTZ R100, R100 ;  /* 0x0000006400647305 */ /* 0x000ee2000020f000 */
[----:B----4-:R-:W-:Y:S01]  /*10e0*/  FMUL R2, R2, UR5 ;  /* 0x0000000502027c20 */ /* 0x010fe20008400000 */
[----:B------:R-:W4:Y:S01]  /*10f0*/  LDCU UR5, c[0x0][0xb30] ;  /* 0x00016600ff0577ac */ /* 0x000f220008000800 */
[----:B------:R-:W-:-:S04]  /*1100*/  ISETP.GE.AND P0, PT, R11, 0x1, PT ;  /* 0x000000010b00780c */ /* 0x000fc80003f06270 */
[----:B------:R-:W1:Y:S01]  /*1110*/  LDC R40, c[0x0][0xb24] ;  /* 0x0002c900ff287b82 */ /* 0x000e620000000800 */
[----:B------:R-:W4:Y:S01]  /*1120*/  F2I.U32.TRUNC.NTZ R0, R2 ;  /* 0x0000000200007305 */ /* 0x000f22000020f000 */
[----:B---3--:R-:W-:-:S05]  /*1130*/  IADD3 R100, PT, PT, -R100, RZ, RZ ;  /* 0x000000ff64647210 */ /* 0x008fca0007ffe1ff */
[----:B--2---:R-:W-:Y:S01]  /*1140*/  IMAD R100, R3, R100, UR6 ;  /* 0x0000000603647e24 */ /* 0x004fe2000f8e0264 */
[----:B----4-:R-:W-:-:S05]  /*1150*/  IADD3 R0, PT, PT, -R0, RZ, RZ ;  /* 0x000000ff00007210 */ /* 0x010fca0007ffe1ff */
[----:B------:R-:W-:Y:S01]  /*1160*/  IMAD R79, R79, R0, R101 ;  /* 0x000000004f4f7224 */ /* 0x000fe200078e0265 */
[----:B------:R-:W-:Y:S01]  /*1170*/  PRMT R0, RZ, 0x7610, R0 ;  /* 0x00007610ff007816 */ /* 0x000fe20000000000 */
[----:B------:R-:W-:Y:S06]  /*1180*/  BRA.U UP4, `(.L_x_17) ;  /* 0x0000000104207547 */ /* 0x000fec000b800000 */
[C---:B------:R-:W-:Y:S02]  /*1190*/  ISETP.NE.AND P3, PT, R79.reuse, RZ, PT ;  /* 0x000000ff4f00720c */ /* 0x040fe40003f65270 */
[----:B------:R-:W-:Y:S02]  /*11a0*/  ISETP.NE.AND P1, PT, R79, RZ, PT ;  /* 0x000000ff4f00720c */ /* 0x000fe40003f25270 */
[C---:B------:R-:W-:Y:S02]  /*11b0*/  ISETP.NE.AND P2, PT, R100.reuse, 0x1, PT ;  /* 0x000000016400780c */ /* 0x040fe40003f45270 */
[----:B------:R-:W-:Y:S02]  /*11c0*/  SEL R0, RZ, 0x2, P3 ;  /* 0x00000002ff007807 */ /* 0x000fe40001800000 */
[----:B------:R-:W-:Y:S02]  /*11d0*/  ISETP.EQ.OR P1, PT, R100, RZ, !P1 ;  /* 0x000000ff6400720c */ /* 0x000fe40004f22670 */
[----:B------:R-:W-:-:S02]  /*11e0*/  SEL R0, R0, 0x2, P2 ;  /* 0x0000000200007807 */ /* 0x000fc40001000000 */
[----:B------:R-:W-:-:S05]  /*11f0*/  SEL R3, RZ, 0x1, !P1 ;  /* 0x00000001ff037807 */ /* 0x000fca0004800000 */
[----:B------:R-:W-:Y:S02]  /*1200*/  IMAD.IADD R0, R3, 0x1, R0 ;  /* 0x0000000103007824 */ /* 0x000fe400078e0200 */
.L_x_17:
[----:B------:R-:W-:Y:S05]  /*1210*/  @!P0 BRA `(.L_x_18) ;  /* 0x0000000000b88947 */ /* 0x000fea0003800000 */
[----:B------:R-:W2:Y:S01]  /*1220*/  LDC.64 R4, c[0x0][0xb18] ;  /* 0x0002c600ff047b82 */ /* 0x000ea20000000a00 */
[----:B------:R-:W-:-:S07]  /*1230*/  ISETP.NE.AND P0, PT, R11, 0x1, PT ;  /* 0x000000010b00780c */ /* 0x000fce0003f05270 */
[----:B------:R-:W3:Y:S08]  /*1240*/  LDC R10, c[0x0][0xb0c] ;  /* 0x0002c300ff0a7b82 */ /* 0x000ef00000000800 */
[----:B------:R-:W4:Y:S08]  /*1250*/  LDC R13, c[0x0][0x370] ;  /* 0x0000dc00ff0d7b82 */ /* 0x000f300000000800 */
[----:B------:R-:W1:Y:S01]  /*1260*/  LDC R12, c[0x0][0x374] ;  /* 0x0000dd00ff0c7b82 */ /* 0x000e620000000800 */
[----:B--2---:R-:W-:-:S07]  /*1270*/  ISETP.NE.AND P1, PT, R4, 0x1, PT ;  /* 0x000000010400780c */ /* 0x004fce0003f25270 */
[----:B------:R-:W4:Y:S01]  /*1280*/  LDC.64 R6, c[0x0][0xb10] ;  /* 0x0002c400ff067b82 */ /* 0x000f220000000a00 */
[----:B---3--:R-:W-:-:S07]  /*1290*/  ISETP.NE.AND P2, PT, R10, 0x1, PT ;  /* 0x000000010a00780c */ /* 0x008fce0003f45270 */
[----:B------:R-:W2:Y:S08]  /*12a0*/  LDC R9, c[0x0][0xb20] ;  /* 0x0002c800ff097b82 */ /* 0x000eb00000000800 */
[----:B------:R-:W3:Y:S01]  /*12b0*/  LDC.64 R2, c[0x0][0xb28] ;  /* 0x0002ca00ff027b82 */ /* 0x000ee20000000a00 */
[----:B-1----:R-:W-:-:S04]  /*12c0*/  IMAD.HI.U32 R14, R12, R5, RZ ;  /* 0x000000050c0e7227 */ /* 0x002fc800078e00ff */
[----:B----4-:R-:W-:-:S04]  /*12d0*/  IMAD.HI.U32 R16, R13, R6, RZ ;  /* 0x000000060d107227 */ /* 0x010fc800078e00ff */
[----:B------:R-:W-:Y:S01]  /*12e0*/  IMAD.HI.U32 R18, R103, R6, RZ ;  /* 0x0000000667127227 */ /* 0x000fe200078e00ff */
[----:B------:R-:W-:Y:S02]  /*12f0*/  @P2 SHF.R.U32.HI R13, RZ, R7, R16 ;  /* 0x00000007ff0d2219 */ /* 0x000fe40000011610 */
[----:B--2---:R-:W-:Y:S01]  /*1300*/  @P1 SHF.R.U32.HI R12, RZ, R9, R14 ;  /* 0x00000009ff0c1219 */ /* 0x004fe2000001160e */
[----:B------:R-:W-:Y:S01]  /*1310*/  IMAD.HI.U32 R16, R101, R5, RZ ;  /* 0x0000000565107227 */ /* 0x000fe200078e00ff */
[----:B------:R-:W-:-:S04]  /*1320*/  SHF.R.U32.HI R18, RZ, R7, R18 ;  /* 0x00000007ff127219 */ /* 0x000fc80000011612 */
[----:B------:R-:W-:Y:S01]  /*1330*/  SHF.R.U32.HI R16, RZ, R9, R16 ;  /* 0x00000009ff107219 */ /* 0x000fe20000011610 */
[----:B---3--:R-:W-:Y:S01]  /*1340*/  IMAD.HI.U32 R14, R12, R2, RZ ;  /* 0x000000020c0e7227 */ /* 0x008fe200078e00ff */
[----:B------:R-:W-:Y:S02]  /*1350*/  SEL R7, R103, R18, !P2 ;  /* 0x0000001267077207 */ /* 0x000fe40005000000 */
[----:B------:R-:W-:Y:S01]  /*1360*/  SEL R5, R101, R16, !P1 ;  /* 0x0000001065057207 */ /* 0x000fe20004800000 */
[----:B------:R-:W-:Y:S01]  /*1370*/  IMAD.HI.U32 R6, R13, R2, RZ ;  /* 0x000000020d067227 */ /* 0x000fe200078e00ff */
[-C--:B------:R-:W-:Y:S02]  /*1380*/  @P0 SHF.R.U32.HI R12, RZ, R3.reuse, R14 ;  /* 0x00000003ff0c0219 */ /* 0x080fe4000001160e */
[----:B------:R-:W-:Y:S02]  /*1390*/  IADD3 R9, PT, PT, -R5, RZ, RZ ;  /* 0x000000ff05097210 */ /* 0x000fe40007ffe1ff */
[----:B------:R-:W-:Y:S01]  /*13a0*/  @P0 SHF.R.U32.HI R13, RZ, R3, R6 ;  /* 0x00000003ff0d0219 */ /* 0x000fe20000011606 */
[----:B------:R-:W-:-:S02]  /*13b0*/  IMAD R12, R12, R11, RZ ;  /* 0x0000000b0c0c7224 */ /* 0x000fc400078e02ff */
[----:B------:R-:W-:Y:S02]  /*13c0*/  IMAD R9, R4, R9, R101 ;  /* 0x0000000904097224 */ /* 0x000fe400078e0265 */
[----:B------:R-:W-:Y:S01]  /*13d0*/  IMAD R6, R13, R11, RZ ;  /* 0x0000000b0d067224 */ /* 0x000fe200078e02ff */
[----:B------:R-:W-:-:S04]  /*13e0*/  ISETP.GE.AND P1, PT, R5, R12, PT ;  /* 0x0000000c0500720c */ /* 0x000fc80003f26270 */
[----:B------:R-:W-:Y:S01]  /*13f0*/  ISETP.GE.OR P1, PT, R7, R6, P1 ;  /* 0x000000060700720c */ /* 0x000fe20000f26670 */
[----:B------:R-:W-:-:S05]  /*1400*/  IMAD.HI.U32 R6, R5, R2, RZ ;  /* 0x0000000205067227 */ /* 0x000fca00078e00ff */
[----:B------:R-:W-:-:S04]  /*1410*/  SHF.R.U32.HI R6, RZ, R3, R6 ;  /* 0x00000003ff067219 */ /* 0x000fc80000011606 */
[----:B------:R-:W-:-:S03]  /*1420*/  SEL R6, R5, R6, !P0 ;  /* 0x0000000605067207 */ /* 0x000fc60004000000 */
[----:B------:R-:W-:Y:S01]  /*1430*/  @!P1 IMAD.HI.U32 R12, R7, R2, RZ ;  /* 0x00000002070c9227 */ /* 0x000fe200078e00ff */
[----:B------:R-:W-:-:S04]  /*1440*/  IADD3 R2, PT, PT, -R6, RZ, RZ ;  /* 0x000000ff06027210 */ /* 0x000fc80007ffe1ff */
[----:B------:R-:W-:Y:S01]  /*1450*/  @!P1 SHF.R.U32.HI R12, RZ, R3, R12 ;  /* 0x00000003ff0c9219 */ /* 0x000fe2000001160c */
[----:B------:R-:W-:-:S03]  /*1460*/  IMAD R2, R11, R2, R5 ;  /* 0x000000020b027224 */ /* 0x000fc600078e0205 */
[----:B------:R-:W-:-:S05]  /*1470*/  @!P1 SEL R3, R7, R12, !P0 ;  /* 0x0000000c07039207 */ /* 0x000fca0004000000 */
[--C-:B------:R-:W-:Y:S02]  /*1480*/  @!P1 IMAD.IADD R6, R6, 0x1, -R3.reuse ;  /* 0x0000000106069824 */ /* 0x100fe400078e0a03 */
[----:B------:R-:W-:Y:S01]  /*1490*/  @!P1 IMAD R3, R2, R13, R3 ;  /* 0x0000000d02039224 */ /* 0x000fe200078e0203 */
[----:B------:R-:W-:Y:S01]  /*14a0*/  IADD3 R2, PT, PT, -R7, RZ, RZ ;  /* 0x000000ff07027210 */ /* 0x000fe20007ffe1ff */
[----:B------:R-:W-:Y:S02]  /*14b0*/  @!P1 IMAD R5, R6, R11, R7 ;  /* 0x0000000b06059224 */ /* 0x000fe400078e0207 */
[----:B------:R-:W-:Y:S02]  /*14c0*/  @!P1 IMAD.MOV.U32 R7, RZ, RZ, R3 ;  /* 0x000000ffff079224 */ /* 0x000fe400078e0003 */
[----:B------:R-:W-:Y:S02]  /*14d0*/  IMAD R2, R10, R2, R103 ;  /* 0x000000020a027224 */ /* 0x000fe400078e0267 */
[----:B------:R-:W-:-:S02]  /*14e0*/  IMAD R101, R5, R4, R9 ;  /* 0x0000000405657224 */ /* 0x000fc400078e0209 */
[----:B------:R-:W-:Y:S02]  /*14f0*/  IMAD R103, R7, R10, R2 ;  /* 0x0000000a07677224 */ /* 0x000fe400078e0202 */
.L_x_18:
[----:B------:R-:W-:-:S09]  /*1500*/  UISETP.NE.AND UP3, UPT, UR5, 0x1, UPT ;  /* 0x000000010500788c */ /* 0x000fd2000bf65270 */
[----:B------:R-:W-:Y:S05]  /*1510*/  BRA.U UP3, `(.L_x_19) ;  /* 0x0000000103407547 */ /* 0x000fea000b800000 */
[----:B------:R-:W2:Y:S08]  /*1520*/  LDC.64 R4, c[0x0][0xb10] ;  /* 0x0002c400ff047b82 */ /* 0x000eb00000000a00 */
[----:B------:R-:W3:Y:S08]  /*1530*/  LDC.64 R2, c[0x0][0xb18] ;  /* 0x0002c600ff027b82 */ /* 0x000ef00000000a00 */
[----:B------:R-:W4:Y:S08]  /*1540*/  LDC R6, c[0x0][0xb20] ;  /* 0x0002c800ff067b82 */ /* 0x000f300000000800 */
[----:B------:R-:W1:Y:S01]  /*1550*/  LDC R10, c[0x0][0xb0c] ;  /* 0x0002c300ff0a7b82 */ /* 0x000e620000000800 */
[----:B--2---:R-:W-:-:S05]  /*1560*/  IMAD.HI.U32 R4, R103, R4, RZ ;  /* 0x0000000467047227 */ /* 0x004fca00078e00ff */
[----:B------:R-:W-:Y:S01]  /*1570*/  SHF.R.U32.HI R4, RZ, R5, R4 ;  /* 0x00000005ff047219 */ /* 0x000fe20000011604 */
[----:B---3--:R-:W-:Y:S01]  /*1580*/  IMAD.HI.U32 R3, R101, R3, RZ ;  /* 0x0000000365037227 */ /* 0x008fe200078e00ff */
[----:B------:R-:W-:-:S04]  /*1590*/  ISETP.NE.AND P0, PT, R2, 0x1, PT ;  /* 0x000000010200780c */ /* 0x000fc80003f05270 */
[----:B----4-:R-:W-:-:S04]  /*15a0*/  SHF.R.U32.HI R6, RZ, R6, R3 ;  /* 0x00000006ff067219 */ /* 0x010fc80000011603 */
[----:B------:R-:W-:Y:S02]  /*15b0*/  SEL R3, R101, R6, !P0 ;  /* 0x0000000665037207 */ /* 0x000fe40004000000 */
[----:B-1----:R-:W-:-:S04]  /*15c0*/  ISETP.NE.AND P1, PT, R10, 0x1, PT ;  /* 0x000000010a00780c */ /* 0x002fc80003f25270 */
[----:B------:R-:W-:-:S05]  /*15d0*/  SEL R4, R103, R4, !P1 ;  /* 0x0000000467047207 */ /* 0x000fca0004800000 */
[----:B------:R-:W-:Y:S02]  /*15e0*/  IMAD.IADD R5, R3, 0x1, -R4 ;  /* 0x0000000103057824 */ /* 0x000fe400078e0a04 */
[----:B------:R-:W-:Y:S02]  /*15f0*/  IMAD.IADD R3, R4, 0x1, -R3 ;  /* 0x0000000104037824 */ /* 0x000fe400078e0a03 */
[----:B------:R-:W-:Y:S02]  /*1600*/  IMAD R103, R5, R10, R103 ;  /* 0x0000000a05677224 */ /* 0x000fe400078e0267 */
[----:B------:R-:W-:Y:S02]  /*1610*/  IMAD R101, R3, R2, R101 ;  /* 0x0000000203657224 */ /* 0x000fe400078e0265 */
.L_x_19:
[----:B------:R-:W-:Y:S05]  /*1620*/  BRA.U !UP1, `(.L_x_20) ;  /* 0x00000001090c7547 */ /* 0x000fea000b800000 */
[----:B------:R-:W-:Y:S01]  /*1630*/  UCGABAR_WAIT ;  /* 0x0000000000007dc7 */ /* 0x000fe20008000000 */
[----:B------:R-:W-:Y:S01]  /*1640*/  CCTL.IVALL ;  /* 0x00000000ff00798f */ /* 0x000fe20002000000 */
[----:B------:R-:W-:Y:S05]  /*1650*/  BRA `(.L_x_21) ;  /* 0x0000000000047947 */ /* 0x000fea0003800000 */
.L_x_20:
[----:B------:R-:W-:Y:S06]  /*1660*/  BAR.SYNC.DEFER_BLOCKING 0x0 ;  /* 0x0000000000007b1d */ /* 0x000fec0000010000 */
.L_x_21:
[----:B------:R-:W-:Y:S05]  /*1670*/  BRA.U UP2, `(.L_x_22) ;  /* 0x0000002102f47547 */ /* 0x000fea000b800000 */
[----:B------:R-:W2:Y:S01]  /*1680*/  LDCU UR7, c[0x0][0x388] ;  /* 0x00007100ff0777ac */ /* 0x000ea20008000800 */
[----:B------:R-:W3:Y:S01]  /*1690*/  LDC R11, c[0x0][0x370] ;  /* 0x0000dc00ff0b7b82 */ /* 0x000ee20000000800 */
[----:B------:R-:W-:Y:S01]  /*16a0*/  PLOP3.LUT P0, PT, PT, PT, UP6, 0x80, 0x8 ;  /* 0x000000000008781c */ /* 0x000fe20003f0f068 */
[----:B------:R-:W-:Y:S01]  /*16b0*/  IMAD.MOV.U32 R14, RZ, RZ, 0x1 ;  /* 0x00000001ff0e7424 */ /* 0x000fe200078e00ff */
[----:B------:R-:W4:Y:S01]  /*16c0*/  LDCU UR5, c[0x0][0x38c] ;  /* 0x00007180ff0577ac */ /* 0x000f220008000800 */
[----:B------:R-:W-:Y:S01]  /*16d0*/  ISETP.EQ.OR P4, PT, R8, RZ, P5 ;  /* 0x000000ff0800720c */ /* 0x000fe20002f82670 */
[----:B------:R-:W-:Y:S01]  /*16e0*/  IMAD.MOV.U32 R12, RZ, RZ, RZ ;  /* 0x000000ffff0c7224 */ /* 0x000fe200078e00ff */
[----:B------:R-:W-:Y:S01]  /*16f0*/  PLOP3.LUT P0, PT, P0, PT, PT, 0x8, 0x80 ;  /* 0x000000000080781c */ /* 0x000fe2000070e170 */
[----:B------:R-:W1:Y:S01]  /*1700*/  LDCU UR37, c[0x0][0x390] ;  /* 0x00007200ff2577ac */ /* 0x000e620008000800 */
[----:B------:R-:W3:Y:S01]  /*1710*/  LDC R0, c[0x0][0x374] ;  /* 0x0000dd00ff007b82 */ /* 0x000ee20000000800 */
[----:B------:R-:W-:-:S02]  /*1720*/  UISETP.NE.AND UP1, UPT, UR4, URZ, UPT ;  /* 0x000000ff0400728c */ /* 0x000fc4000bf25270 */
[----:B------:R-:W-:Y:S01]  /*1730*/  USEL UR32, URZ, 0x1, UP5 ;  /* 0x00000001ff207887 */ /* 0x000fe2000a800000 */
[----:B------:R-:W1:Y:S01]  /*1740*/  LDCU.64 UR38, c[0x0][0x348] ;  /* 0x00006900ff2677ac */ /* 0x000e620008000a00 */
[----:B--2---:R-:W-:Y:S02]  /*1750*/  UIADD3 UR7, UPT, UPT, UR7, 0x3f, URZ ;  /* 0x0000003f07077890 */ /* 0x004fe4000fffe0ff */
[----:B------:R-:W-:Y:S02]  /*1760*/  USEL UR32, UR32, 0x2, UP1 ;  /* 0x0000000220207887 */ /* 0x000fe40008800000 */
[----:B------:R-:W-:Y:S01]  /*1770*/  USHF.R.S32.HI UR6, URZ, 0x1f, UR7 ;  /* 0x0000001fff067899 */ /* 0x000fe20008011407 */
[----:B------:R-:W-:Y:S01]  /*1780*/  UMOV UR35, URZ ;  /* 0x000000ff00237c82 */ /* 0x000fe20008000000 */
[----:B------:R-:W-:Y:S02]  /*1790*/  UMOV UR21, URZ ;  /* 0x000000ff00157c82 */ /* 0x000fe40008000000 */
[----:B------:R-:W-:Y:S01]  /*17a0*/  ULEA.HI UR6, UR6, UR7, URZ, 0x6 ;  /* 0x0000000706067291 */ /* 0x000fe2000f8f30ff */
[----:B------:R-:W-:-:S03]  /*17b0*/  UMOV UR34, URZ ;  /* 0x000000ff00227c82 */ /* 0x000fc60008000000 */
[----:B------:R-:W-:-:S04]  /*17c0*/  USHF.R.S32.HI UR6, URZ, 0x6, UR6 ;  /* 0x00000006ff067899 */ /* 0x000fc80008011406 */
[----:B----4-:R-:W-:-:S04]  /*17d0*/  UIMAD UR5, UR6, UR5, URZ ;  /* 0x00000005060572a4 */ /* 0x010fc8000f8e02ff */
[----:B-1----:R-:W-:-:S04]  /*17e0*/  UIMAD UR37, UR5, UR37, URZ ;  /* 0x00000025052572a4 */ /* 0x002fc8000f8e02ff */
[----:B------:R-:W-:Y:S02]  /*17f0*/  UISETP.NE.AND UP2, UPT, UR37, URZ, UPT ;  /* 0x000000ff2500728c */ /* 0x000fe4000bf45270 */
[----:B------:R-:W-:-:S04]  /*1800*/  UISETP.LT.U32.AND UP0, UPT, UR37, 0x1b, UPT ;  /* 0x0000001b2500788c */ /* 0x000fc8000bf01070 */
[----:B------:R-:W-:-:S04]  /*1810*/  USEL UR36, UR37, 0x1b, UP0 ;  /* 0x0000001b25247887 */ /* 0x000fc80008000000 */
[----:B------:R-:W-:Y:S02]  /*1820*/  UIADD3 UR31, UPT, UPT, UR36, -0x1, URZ ;  /* 0xffffffff241f7890 */ /* 0x000fe4000fffe0ff */
[----:B------:R-:W-:Y:S02]  /*1830*/  @!UP2 UIADD3 UR31, UPT, UPT, UR36, URZ, URZ ;  /* 0x000000ff241fa290 */ /* 0x000fe4000fffe0ff */
[----:B------:R-:W-:Y:S02]  /*1840*/  UIADD3 UR36, UPT, UPT, UR37, -UR36, URZ ;  /* 0x8000002425247290 */ /* 0x000fe4000fffe0ff */
[----:B---3--:R-:W-:-:S12]  /*1850*/  UIADD3 UR31, UPT, UPT, UR31, 0x1, URZ ;  /* 0x000000011f1f7890 */ /* 0x008fd8000fffe0ff */
.L_x_40:
[----:B------:R-:W1:Y:S01]  /*1860*/  S2UR UR30, SR_CgaCtaId ;  /* 0x00000000001e79c3 */ /* 0x000e620000008800 */
[----:B------:R-:W-:Y:S01]  /*1870*/  UMOV UR4, 0x400 ;  /* 0x0000040000047882 */ /* 0x000fe20000000000 */
[----:B------:R-:W-:Y:S01]  /*1880*/  SHF.L.U32 R2, R14, 0x1f, RZ ;  /* 0x0000001f0e027819 */ /* 0x000fe200000006ff */
[----:B------:R-:W-:Y:S01]  /*1890*/  UISETP.NE.AND UP0, UPT, UR37, URZ, UPT ;  /* 0x000000ff2500728c */ /* 0x000fe2000bf05270 */
[----:B------:R-:W-:Y:S01]  /*18a0*/  R2UR UR26, R101 ;  /* 0x00000000651a72ca */ /* 0x000fe200000e0000 */
[----:B------:R-:W-:Y:S01]  /*18b0*/  IMAD.SHL.U32 R103, R103, 0x40, RZ ;  /* 0x0000004067677824 */ /* 0x000fe200078e00ff */
[----:B------:R-:W-:Y:S01]  /*18c0*/  UMOV UR33, URZ ;  /* 0x000000ff00217c82 */ /* 0x000fe20008000000 */
[----:B------:R-:W-:Y:S01]  /*18d0*/  UMOV UR29, URZ ;  /* 0x000000ff001d7c82 */ /* 0x000fe20008000000 */
[----:B------:R-:W-:-:S09]  /*18e0*/  UMOV UR28, URZ ;  /* 0x000000ff001c7c82 */ /* 0x000fd20008000000 */
[----:B------:R-:W-:Y:S02]  /*18f0*/  USHF.L.U32 UR26, UR26, 0x6, URZ ;  /* 0x000000061a1a7899 */ /* 0x000fe400080006ff */
[----:B-1----:R-:W-:-:S04]  /*1900*/  ULEA UR30, UR30, UR4, 0x18 ;  /* 0x000000041e1e7291 */ /* 0x002fc8000f8ec0ff */
[----:B------:R-:W-:-:S09]  /*1910*/  ULEA UR4, UR35, UR30, 0x3 ;  /* 0x0000001e23047291 */ /* 0x000fd2000f8e18ff */
[----:B----4-:R1:W2:Y:S01]  /*1920*/  SYNCS.PHASECHK.TRANS64.TRYWAIT P2, [UR4+0xd8], R2 ;  /* 0x0000d802ff0075a7 */ /* 0x0102a20008041104 */
[----:B---3--:R-:W-:Y:S05]  /*1930*/  BRA.U !UP0, `(.L_x_23) ;  /* 0x0000000508787547 */ /* 0x008fea000b800000 */
[----:B------:R-:W3:Y:S01]  /*1940*/  LDC.64 R8, c[0x0][0x480] ;  /* 0x00012000ff087b82 */ /* 0x000ee20000000a00 */
[----:B------:R-:W4:Y:S01]  /*1950*/  LDCU UR17, c[0x0][0x390] ;  /* 0x00007200ff1177ac */ /* 0x000f220008000800 */
[----:B------:R-:W2:Y:S06]  /*1960*/  LDCU UR18, c[0x0][0x38c] ;  /* 0x00007180ff1277ac */ /* 0x000eac0008000800 */
[----:B------:R-:W4:Y:S01]  /*1970*/  LDC.64 R6, c[0x0][0x488] ;  /* 0x00012200ff067b82 */ /* 0x000f220000000a00 */
[----:B------:R-:W2:Y:S01]  /*1980*/  LDCU.64 UR14, c[0x0][0x4b8] ;  /* 0x00009700ff0e77ac */ /* 0x000ea20008000a00 */
[----:B------:R-:W-:Y:S01]  /*1990*/  UIADD3 UR34, UPT, UPT, UR31, UR21, URZ ;  /* 0x000000151f227290 */ /* 0x000fe2000fffe0ff */
[----:B------:R-:W-:-:S05]  /*19a0*/  UMOV UR33, URZ ;  /* 0x000000ff00217c82 */ /* 0x000fca0008000000 */
[----:B-1----:R-:W1:Y:S01]  /*19b0*/  LDC.64 R2, c[0x0][0x490] ;  /* 0x00012400ff027b82 */ /* 0x002e620000000a00 */
[----:B------:R-:W-:Y:S01]  /*19c0*/  UMOV UR19, UR35 ;  /* 0x0000002300137c82 */ /* 0x000fe20008000000 */
[----:B------:R-:W-:Y:S01]  /*19d0*/  UMOV UR28, URZ ;  /* 0x000000ff001c7c82 */ /* 0x000fe20008000000 */
[----:B------:R-:W-:Y:S01]  /*19e0*/  UMOV UR29, URZ ;  /* 0x000000ff001d7c82 */ /* 0x000fe20008000000 */
[----:B---3--:R-:W-:Y:S01]  /*19f0*/  IMAD.HI.U32 R9, R103, R9, RZ ;  /* 0x0000000967097227 */ /* 0x008fe200078e00ff */
[----:B------:R-:W-:-:S03]  /*1a00*/  ISETP.NE.AND P1, PT, R8, 0x1, PT ;  /* 0x000000010800780c */ /* 0x000fc60003f25270 */
[----:B------:R-:W3:Y:S01]  /*1a10*/  LDC.64 R4, c[0x0][0x4b0] ;  /* 0x00012c00ff047b82 */ /* 0x000ee20000000a00 */
[----:B----4-:R-:W-:-:S04]  /*1a20*/  SHF.R.U32.HI R6, RZ, R6, R9 ;  /* 0x00000006ff067219 */ /* 0x010fc80000011609 */
[----:B------:R-:W-:Y:S02]  /*1a30*/  SEL R6, R103, R6, !P1 ;  /* 0x0000000667067207 */ /* 0x000fe40004800000 */
[----:B------:R-:W-:Y:S02]  /*1a40*/  ISETP.NE.AND P1, PT, R7, 0x1, PT ;  /* 0x000000010700780c */ /* 0x000fe40003f25270 */
[C---:B------:R-:W-:Y:S01]  /*1a50*/  R2UR UR4, R6.reuse ;  /* 0x00000000060472ca */ /* 0x040fe200000e0000 */
[----:B-1----:R-:W-:-:S04]  /*1a60*/  IMAD.HI.U32 R2, R6, R2, RZ ;  /* 0x0000000206027227 */ /* 0x002fc800078e00ff */
[----:B------:R-:W-:Y:S01]  /*1a70*/  IMAD.MOV R15, RZ, RZ, -R6 ;  /* 0x000000ffff0f7224 */ /* 0x000fe200078e0a06 */
[----:B------:R-:W-:-:S03]  /*1a80*/  SHF.R.U32.HI R2, RZ, R3, R2 ;  /* 0x00000003ff027219 */ /* 0x000fc60000011602 */
[----:B------:R-:W-:Y:S01]  /*1a90*/  IMAD R15, R8, R15, R103 ;  /* 0x0000000f080f7224 */ /* 0x000fe200078e0267 */
[----:B------:R-:W-:Y:S01]  /*1aa0*/  R2UR UR13, R2 ;  /* 0x00000000020d72ca */ /* 0x000fe200000e0000 */
[----:B------:R-:W-:Y:S01]  /*1ab0*/  VOTEU.ANY UP0, P1 ;  /* 0x0000000000ff7886 */ /* 0x000fe20000800100 */
[----:B------:R-:W1:Y:S01]  /*1ac0*/  LDC.64 R2, c[0x0][0x4d0] ;  /* 0x00013400ff027b82 */ /* 0x000e620000000a00 */
[----:B---3--:R-:W-:Y:S02]  /*1ad0*/  R2UR UR8, R4 ;  /* 0x00000000040872ca */ /* 0x008fe400000e0000 */
[----:B------:R-:W-:Y:S02]  /*1ae0*/  R2UR UR9, R15 ;  /* 0x000000000f0972ca */ /* 0x000fe400000e0000 */
[----:B------:R-:W-:-:S06]  /*1af0*/  R2UR UR6, R5 ;  /* 0x00000000050672ca */ /* 0x000fcc00000e0000 */
[----:B------:R-:W-:Y:S01]  /*1b00*/  USEL UR13, UR4, UR13, !UP0 ;  /* 0x0000000d040d7287 */ /* 0x000fe2000c000000 */
[----:B------:R-:W3:Y:S05]  /*1b10*/  LDCU.64 UR4, c[0x0][0x4d8] ;  /* 0x00009b00ff0477ac */ /* 0x000eea0008000a00 */
[----:B------:R-:W-:-:S04]  /*1b20*/  IMAD R9, RZ, RZ, -UR13 ;  /* 0x8000000dff097e24 */ /* 0x000fc8000f8e02ff */
[----:B------:R-:W-:Y:S01]  /*1b30*/  IMAD R9, R7, R9, R6 ;  /* 0x0000000907097224 */ /* 0x000fe200078e0206 */
[----:B-1----:R-:W-:-:S04]  /*1b40*/  R2UR UR11, R2 ;  /* 0x00000000020b72ca */ /* 0x002fc800000e0000 */
[----:B------:R-:W-:Y:S02]  /*1b50*/  R2UR UR7, R9 ;  /* 0x00000000090772ca */ /* 0x000fe400000e0000 */
[----:B------:R-:W-:-:S07]  /*1b60*/  R2UR UR12, R3 ;  /* 0x00000000030c72ca */ /* 0x000fce00000e0000 */
[----:B------:R-:W-:-:S06]  /*1b70*/  UIMAD UR11, UR9, UR8, UR11 ;  /* 0x00000008090b72a4 */ /* 0x000fcc000f8e020b */
[----:B--23--:R-:W-:-:S12]  /*1b80*/  UIMAD UR12, UR7, UR6, UR12 ;  /* 0x00000006070c72a4 */ /* 0x00cfd8000f8e020c */
.L_x_29:
[----:B--2---:R-:W-:Y:S01]  /*1b90*/  @!P5 MOV R3, 0x2000 ;  /* 0x000020000003d802 */ /* 0x004fe20000000f00 */
[----:B------:R-:W-:Y:S01]  /*1ba0*/  ULEA UR9, UR19, UR30, 0x3 ;  /* 0x0000001e13097291 */ /* 0x000fe2000f8e18ff */
[----:B----4-:R-:W-:Y:S11]  /*1bb0*/  @P2 BRA `(.L_x_24) ;  /* 0x00000000000c2947 */ /* 0x010ff60003800000 */
[----:B------:R-:W-:Y:S04]  /*1bc0*/  SHF.L.U32 R5, R14, 0x1f, RZ ;  /* 0x0000001f0e057819 */ /* 0x000fe800000006ff */
[----:B------:R-:W1:Y:S02]  /*1bd0*/  SYNCS.PHASECHK.TRANS64.TRYWAIT P1, [UR9+0xd8], R5 ;  /* 0x0000d805ff0075a7 */ /* 0x000e640008021109 */
[----:B-1----:R-:W-:Y:S05]  /*1be0*/  @!P1 BRA `(.L_x_25) ;  /* 0x00000058000c9947 */ /* 0x002fea0003800000 */
.L_x_24:
[----:B------:R2:W-:Y:S01]  /*1bf0*/  @!P5 SYNCS.ARRIVE.TRANS64 RZ, [UR9], R3 ;  /* 0x00000003ffffd9a7 */ /* 0x0005e20008000009 */
[----:B------:R-:W-:Y:S04]  /*1c00*/  ULOP3.LUT UR6, UR32, 0x2, URZ, 0xfc, !UPT ;  /* 0x0000000220067892 */ /* 0x000fe8000f8efcff */
[----:B------:R-:W-:Y:S09]  /*1c10*/  UISETP.NE.AND UP0, UPT, UR6, 0x2, UPT ;  /* 0x000000020600788c */ /* 0x000ff2000bf05270 */
[----:B------:R-:W-:Y:S05]  /*1c20*/  BRA.U UP0, `(.L_x_26) ;  /* 0x0000000100047547 */ /* 0x000fea000b800000 */
[----:B------:R-:W-:Y:S05]  /*1c30*/  BPT.TRAP 0x1 ;  /* 0x000000040000795c */ /* 0x000fea0000300000 */
.L_x_26:
[----:B------:R-:W-:Y:S04]  /*1c40*/  BSSY.RECONVERGENT B0, `(.L_x_27) ;  /* 0x0000003000007945 */ /* 0x000fe80003800200 */
[----:B------:R-:W-:Y:S05]  /*1c50*/  @P4 BRA `(.L_x_28) ;  /* 0x0000000000044947 */ /* 0x000fea0003800000 */
[----:B------:R-:W-:Y:S05]  /*1c60*/  BPT.TRAP 0x1 ;  /* 0x000000040000795c */ /* 0x000fea0000300000 */
.L_x_28:
[----:B------:R-:W-:Y:S05]  /*1c70*/  BSYNC.RECONVERGENT B0 ;  /* 0x0000000000007941 */ /* 0x000fea0003800200 */
.L_x_27:
[----:B------:R-:W-:Y:S02]  /*1c80*/  UIADD3 UR35, UPT, UPT, UR19, 0x1, URZ ;  /* 0x0000000113237890 */ /* 0x000fe4000fffe0ff */
[----:B------:R-:W-:Y:S02]  /*1c90*/  UIMAD UR7, UR28, UR14, UR4 ;  /* 0x0000000e1c0772a4 */ /* 0x000fe4000f8e0204 */
[----:B------:R-:W-:Y:S02]  /*1ca0*/  UISETP.NE.AND UP0, UPT, UR35, 0x1b, UPT ;  /* 0x0000001b2300788c */ /* 0x000fe4000bf05270 */
[----:B------:R-:W-:Y:S02]  /*1cb0*/  UIMAD UR6, UR29, UR15, UR5 ;  /* 0x0000000f1d0672a4 */ /* 0x000fe4000f8e0205 */
[----:B------:R-:W-:Y:S02]  /*1cc0*/  USEL UR10, URZ, 0x1, UP0 ;  /* 0x00000001ff0a7887 */ /* 0x000fe40008000000 */
[----:B------:R-:W-:Y:S02]  /*1cd0*/  USEL UR35, UR35, URZ, UP0 ;  /* 0x000000ff23237287 */ /* 0x000fe40008000000 */
[----:B------:R-:W-:Y:S02]  /*1ce0*/  UIADD3 UR44, UP1, UPT, UR38, 0x80, URZ ;  /* 0x00000080262c7890 */ /* 0x000fe4000ff3e0ff */
[----:B------:R-:W-:Y:S01]  /*1cf0*/  ULEA UR8, UR35, UR30, 0x3 ;  /* 0x0000001e23087291 */ /* 0x000fe2000f8e18ff */
[----:B------:R-:W-:Y:S01]  /*1d00*/  LOP3.LUT R14, R14, UR10, RZ, 0x3c, !PT ;  /* 0x0000000a0e0e7c12 */ /* 0x000fe2000f8e3cff */
[----:B------:R-:W-:Y:S02]  /*1d10*/  UPRMT UR42, UR7, 0x40, UR6 ;  /* 0x00000040072a7896 */ /* 0x000fe40008000006 */
[----:B------:R-:W-:Y:S01]  /*1d20*/  USHF.L.U32 UR10, UR33, 0x6, URZ ;  /* 0x00000006210a7899 */ /* 0x000fe200080006ff */
[----:B-1----:R-:W-:Y:S01]  /*1d30*/  SHF.L.U32 R2, R14, 0x1f, RZ ;  /* 0x0000001f0e027819 */ /* 0x002fe200000006ff */
[----:B------:R-:W-:Y:S02]  /*1d40*/  UIADD3.X UR45, UPT, UPT, URZ, UR39, URZ, UP1, !UPT ;  /* 0x00000027ff2d7290 */ /* 0x000fe40008ffe4ff */
[----:B------:R-:W-:Y:S01]  /*1d50*/  UPRMT UR43, UR42, 0x5410, URZ ;  /* 0x000054102a2b7896 */ /* 0x000fe200080000ff */
[----:B------:R3:W4:Y:S01]  /*1d60*/  SYNCS.PHASECHK.TRANS64.TRYWAIT P2, [UR8+0xd8], R2 ;  /* 0x0000d802ff0075a7 */ /* 0x0007220008041108 */
[----:B------:R-:W-:Y:S02]  /*1d70*/  USHF.L.U32 UR8, UR19, 0xc, URZ ;  /* 0x0000000c13087899 */ /* 0x000fe400080006ff */
[----:B------:R-:W-:Y:S02]  /*1d80*/  UIADD3 UR40, UP0, UPT, UR38, 0x180, URZ ;  /* 0x0000018026287890 */ /* 0x000fe4000ff1e0ff */
[----:B------:R-:W-:Y:S02]  /*1d90*/  ULOP3.LUT UR25, UR23, UR8, URZ, 0xfc, !UPT ;  /* 0x0000000817197292 */ /* 0x000fe4000f8efcff */
[----:B------:R-:W-:Y:S02]  /*1da0*/  UIADD3 UR8, UPT, UPT, UR30, 0x2600, UR8 ;  /* 0x000026001e087890 */ /* 0x000fe4000fffe008 */
[----:B------:R-:W-:Y:S02]  /*1db0*/  UIADD3.X UR41, UPT, UPT, URZ, UR39, URZ, UP0, !UPT ;  /* 0x00000027ff297290 */ /* 0x000fe400087fe4ff */
[----:B------:R-:W-:Y:S02]  /*1dc0*/  ULOP3.LUT UR27, UR22, UR10, URZ, 0xfc, !UPT ;  /* 0x0000000a161b7292 */ /* 0x000fe4000f8efcff */
[----:B------:R-:W-:Y:S02]  /*1dd0*/  UIADD3 UR24, UPT, UPT, UR30, 0x1d600, UR25 ;  /* 0x0001d6001e187890 */ /* 0x000fe4000fffe019 */
[----:B------:R-:W-:Y:S01]  /*1de0*/  UIADD3 UR20, UPT, UPT, UR28, 0x1, URZ ;  /* 0x000000011c147890 */ /* 0x000fe2000fffe0ff */
[----:B------:R-:W-:Y:S01]  /*1df0*/  UTMALDG.4D.IM2COL [UR8], [UR44], UR43 ;  /* 0x000000082c0073b4 */ /* 0x000fe2000805802b */
[----:B------:R-:W-:Y:S02]  /*1e00*/  UIADD3 UR19, UPT, UPT, UR29, 0x1, URZ ;  /* 0x000000011d137890 */ /* 0x000fe4000fffe0ff */
[----:B------:R-:W-:Y:S02]  /*1e10*/  UISETP.NE.AND UP2, UPT, UR20, UR18, UPT ;  /* 0x000000121400728c */ /* 0x000fe4000bf45270 */
[----:B------:R-:W-:Y:S02]  /*1e20*/  UIADD3 UR21, UPT, UPT, UR21, 0x1, URZ ;  /* 0x0000000115157890 */ /* 0x000fe4000fffe0ff */
[----:B------:R-:W-:Y:S01]  /*1e30*/  UIADD3 UR42, UPT, UPT, UR33, 0x1, URZ ;  /* 0x00000001212a7890 */ /* 0x000fe2000fffe0ff */
[----:B------:R-:W-:Y:S01]  /*1e40*/  UMOV UR16, 0x30000 ;  /* 0x0003000000107882 */ /* 0x000fe20000000000 */
[----:B------:R-:W-:Y:S01]  /*1e50*/  UMOV UR46, 0x0 ;  /* 0x00000000002e7882 */ /* 0x000fe20000000000 */
[----:B------:R-:W-:Y:S01]  /*1e60*/  UMOV UR47, 0x10000000 ;  /* 0x10000000002f7882 */ /* 0x000fe20000000000 */
[----:B------:R-:W-:Y:S03]  /*1e70*/  UMOV UR25, UR9 ;  /* 0x0000000900197c82 */ /* 0x000fe60008000000 */
[----:B------:R-:W-:Y:S01]  /*1e80*/  @UP2 UIADD3 UR19, UPT, UPT, UR29, URZ, URZ ;  /* 0x000000ff1d132290 */ /* 0x000fe2000fffe0ff */
[----:B------:R1:W-:Y:S03]  /*1e90*/  UTMALDG.4D.MULTICAST [UR24], [UR40], UR16, desc[UR46] ;  /* 0x00002e18280073b4 */ /* 0x0003e60008019810 */
[----:B------:R-:W-:Y:S11]  /*1ea0*/  UISETP.NE.AND UP0, UPT, UR19, UR17, UPT ;  /* 0x000000111300728c */ /* 0x000ff6000bf05270 */
[----:B------:R-:W-:Y:S07]  /*1eb0*/  @UP0 UIADD3 UR42, UPT, UPT, UR33, URZ, URZ ;  /* 0x000000ff212a0290 */ /* 0x000fee000fffe0ff */
[----:B------:R-:W-:Y:S01]  /*1ec0*/  UMOV UR33, UR42 ;  /* 0x0000002a00217c82 */ /* 0x000fe20008000000 */
[----:B-1----:R-:W-:Y:S02]  /*1ed0*/  USEL UR29, UR19, URZ, UP0 ;  /* 0x000000ff131d7287 */ /* 0x002fe40008000000 */
[----:B------:R-:W-:Y:S02]  /*1ee0*/  UISETP.NE.AND UP0, UPT, UR21, UR34, UPT ;  /* 0x000000221500728c */ /* 0x000fe4000bf05270 */
[----:B------:R-:W-:Y:S01]  /*1ef0*/  USEL UR28, UR20, URZ, UP2 ;  /* 0x000000ff141c7287 */ /* 0x000fe20009000000 */
[----:B------:R-:W-:Y:S06]  /*1f00*/  UMOV UR19, UR35 ;  /* 0x0000002300137c82 */ /* 0x000fec0008000000 */
[----:B---3--:R-:W-:Y:S05]  /*1f10*/  BRA.U UP0, `(.L_x_29) ;  /* 0xfffffffd001c7547 */ /* 0x008fea000b83ffff */
.L_x_23:
[----:B------:R-:W-:Y:S01]  /*1f20*/  ULEA UR4, UR35, UR30, 0x3 ;  /* 0x0000001e23047291 */ /* 0x000fe2000f8e18ff */
[----:B-1----:R-:W-:Y:S01]  /*1f30*/  SHF.L.U32 R2, R14, 0x1f, RZ ;  /* 0x0000001f0e027819 */ /* 0x002fe200000006ff */
[----:B------:R-:W-:Y:S01]  /*1f40*/  @!P0 SYNCS.ARRIVE.TRANS64.A1T0 RZ, [UR30+0x1c8], RZ ;  /* 0x0001c8ffffff89a7 */ /* 0x000fe2000810001e */
[----:B------:R-:W-:-:S06]  /*1f50*/  UISETP.GE.AND UP0, UPT, UR36, 0x1, UPT ;  /* 0x000000012400788c */ /* 0x000fcc000bf06270 */
[----:B------:R1:W3:Y:S03]  /*1f60*/  SYNCS.PHASECHK.TRANS64.TRYWAIT P1, [UR4+0xd8], R2 ;  /* 0x0000d802ff0075a7 */ /* 0x0002e60008021104 */
[----:B------:R-:W-:Y:S05]  /*1f70*/  BRA.U !UP0, `(.L_x_30) ;  /* 0x0000000508807547 */ /* 0x000fea000b800000 */
[----:B------:R-:W4:Y:S01]  /*1f80*/  LDC.64 R8, c[0x0][0x480] ;  /* 0x00012000ff087b82 */ /* 0x000f220000000a00 */
[----:B------:R-:W3:Y:S01]  /*1f90*/  LDCU UR27, c[0x0][0x390] ;  /* 0x00007200ff1b77ac */ /* 0x000ee20008000800 */
[----:B------:R-:W3:Y:S06]  /*1fa0*/  LDCU UR40, c[0x0][0x38c] ;  /* 0x00007180ff2877ac */ /* 0x000eec0008000800 */
[----:B------:R-:W4:Y:S01]  /*1fb0*/  LDC.64 R6, c[0x0][0x488] ;  /* 0x00012200ff067b82 */ /* 0x000f220000000a00 */
[----:B------:R-:W3:Y:S01]  /*1fc0*/  LDCU.64 UR14, c[0x0][0x4b8] ;  /* 0x00009700ff0e77ac */ /* 0x000ee20008000a00 */
[----:B------:R-:W-:Y:S01]  /*1fd0*/  UIADD3 UR34, UPT, UPT, UR36, UR34, URZ ;  /* 0x0000002224227290 */ /* 0x000fe2000fffe0ff */
[----:B------:R-:W-:-:S05]  /*1fe0*/  UMOV UR43, UR36 ;  /* 0x00000024002b7c82 */ /* 0x000fca0008000000 */
[----:B-12---:R-:W1:Y:S01]  /*1ff0*/  LDC.64 R2, c[0x0][0x490] ;  /* 0x00012400ff027b82 */ /* 0x006e620000000a00 */
[----:B------:R-:W-:Y:S01]  /*2000*/  UMOV UR41, UR35 ;  /* 0x0000002300297c82 */ /* 0x000fe20008000000 */
[----:B----4-:R-:W-:Y:S01]  /*2010*/  IMAD.HI.U32 R9, R103, R9, RZ ;  /* 0x0000000967097227 */ /* 0x010fe200078e00ff */
[----:B------:R-:W-:-:S05]  /*2020*/  ISETP.NE.AND P0, PT, R8, 0x1, PT ;  /* 0x000000010800780c */ /* 0x000fca0003f05270 */
[----:B------:R-:W2:Y:S01]  /*2030*/  LDC.64 R4, c[0x0][0x4b0] ;  /* 0x00012c00ff047b82 */ /* 0x000ea20000000a00 */
[----:B------:R-:W-:-:S04]  /*2040*/  SHF.R.U32.HI R6, RZ, R6, R9 ;  /* 0x00000006ff067219 */ /* 0x000fc80000011609 */
        /* <DEDUP_REMOVED lines=10> */
[----:B--2---:R-:W-:Y:S02]  /*20f0*/  R2UR UR8, R4 ;  /* 0x00000000040872ca */ /* 0x004fe400000e0000 */
[----:B------:R-:W-:Y:S02]  /*2100*/  R2UR UR9, R9 ;  /* 0x00000000090972ca */ /* 0x000fe400000e0000 */
[----:B------:R-:W-:-:S06]  /*2110*/  R2UR UR6, R5 ;  /* 0x00000000050672ca */ /* 0x000fcc00000e0000 */
[----:B------:R-:W-:Y:S01]  /*2120*/  USEL UR13, UR4, UR13, !UP0 ;  /* 0x0000000d040d7287 */ /* 0x000fe2000c000000 */
[----:B------:R-:W2:Y:S05]  /*2130*/  LDCU.64 UR4, c[0x0][0x4d8] ;  /* 0x00009b00ff0477ac */ /* 0x000eaa0008000a00 */
[----:B------:R-:W-:-:S04]  /*2140*/  IMAD R15, RZ, RZ, -UR13 ;  /* 0x8000000dff0f7e24 */ /* 0x000fc8000f8e02ff */
[----:B------:R-:W-:Y:S01]  /*2150*/  IMAD R15, R7, R15, R6 ;  /* 0x0000000f070f7224 */ /* 0x000fe200078e0206 */
[----:B-1----:R-:W-:-:S04]  /*2160*/  R2UR UR11, R2 ;  /* 0x00000000020b72ca */ /* 0x002fc800000e0000 */
[----:B------:R-:W-:Y:S02]  /*2170*/  R2UR UR7, R15 ;  /* 0x000000000f0772ca */ /* 0x000fe400000e0000 */
[----:B------:R-:W-:-:S07]  /*2180*/  R2UR UR12, R3 ;  /* 0x00000000030c72ca */ /* 0x000fce00000e0000 */
[----:B------:R-:W-:-:S06]  /*2190*/  UIMAD UR11, UR9, UR8, UR11 ;  /* 0x00000008090b72a4 */ /* 0x000fcc000f8e020b */
[----:B--23--:R-:W-:-:S12]  /*21a0*/  UIMAD UR12, UR7, UR6, UR12 ;  /* 0x00000006070c72a4 */ /* 0x00cfd8000f8e020c */
.L_x_36:
[----:B--2---:R-:W-:Y:S01]  /*21b0*/  @!P5 MOV R3, 0x2000 ;  /* 0x000020000003d802 */ /* 0x004fe20000000f00 */
[----:B------:R-:W-:Y:S01]  /*21c0*/  ULEA UR9, UR41, UR30, 0x3 ;  /* 0x0000001e29097291 */ /* 0x000fe2000f8e18ff */
[----:B---3--:R-:W-:Y:S11]  /*21d0*/  @P1 BRA `(.L_x_31) ;  /* 0x00000000000c1947 */ /* 0x008ff60003800000 */
[----:B------:R-:W-:Y:S04]  /*21e0*/  SHF.L.U32 R5, R14, 0x1f, RZ ;  /* 0x0000001f0e057819 */ /* 0x000fe800000006ff */
[----:B------:R-:W1:Y:S02]  /*21f0*/  SYNCS.PHASECHK.TRANS64.TRYWAIT P0, [UR9+0xd8], R5 ;  /* 0x0000d805ff0075a7 */ /* 0x000e640008001109 */
[----:B-1----:R-:W-:Y:S05]  /*2200*/  @!P0 BRA `(.L_x_32) ;  /* 0x00000050009c8947 */ /* 0x002fea0003800000 */
.L_x_31:
[----:B------:R2:W-:Y:S01]  /*2210*/  @!P5 SYNCS.ARRIVE.TRANS64 RZ, [UR9], R3 ;  /* 0x00000003ffffd9a7 */ /* 0x0005e20008000009 */
[----:B------:R-:W-:Y:S04]  /*2220*/  ULOP3.LUT UR6, UR32, 0x2, URZ, 0xfc, !UPT ;  /* 0x0000000220067892 */ /* 0x000fe8000f8efcff */
[----:B------:R-:W-:Y:S09]  /*2230*/  UISETP.NE.AND UP0, UPT, UR6, 0x2, UPT ;  /* 0x000000020600788c */ /* 0x000ff2000bf05270 */
[----:B------:R-:W-:Y:S05]  /*2240*/  BRA.U UP0, `(.L_x_33) ;  /* 0x0000000100047547 */ /* 0x000fea000b800000 */
[----:B------:R-:W-:Y:S05]  /*2250*/  BPT.TRAP 0x1 ;  /* 0x000000040000795c */ /* 0x000fea0000300000 */
.L_x_33:
[----:B------:R-:W-:Y:S04]  /*2260*/  BSSY.RECONVERGENT B0, `(.L_x_34) ;  /* 0x0000003000007945 */ /* 0x000fe80003800200 */
[----:B------:R-:W-:Y:S05]  /*2270*/  @P4 BRA `(.L_x_35) ;  /* 0x0000000000044947 */ /* 0x000fea0003800000 */
[----:B------:R-:W-:Y:S05]  /*2280*/  BPT.TRAP 0x1 ;  /* 0x000000040000795c */ /* 0x000fea0000300000 */
.L_x_35:
[----:B------:R-:W-:Y:S05]  /*2290*/  BSYNC.RECONVERGENT B0 ;  /* 0x0000000000007941 */ /* 0x000fea0003800200 */
.L_x_34:
[----:B------:R-:W-:Y:S02]  /*22a0*/  UIADD3 UR35, UPT, UPT, UR41, 0x1, URZ ;  /* 0x0000000129237890 */ /* 0x000fe4000fffe0ff */
[----:B------:R-:W-:Y:S02]  /*22b0*/  UIMAD UR6, UR28, UR14, UR4 ;  /* 0x0000000e1c0672a4 */ /* 0x000fe4000f8e0204 */
[----:B------:R-:W-:Y:S02]  /*22c0*/  UISETP.NE.AND UP0, UPT, UR35, 0x1b, UPT ;  /* 0x0000001b2300788c */ /* 0x000fe4000bf05270 */
[----:B------:R-:W-:Y:S02]  /*22d0*/  UIMAD UR7, UR29, UR15, UR5 ;  /* 0x0000000f1d0772a4 */ /* 0x000fe4000f8e0205 */
[----:B------:R-:W-:Y:S02]  /*22e0*/  USEL UR10, URZ, 0x1, UP0 ;  /* 0x00000001ff0a7887 */ /* 0x000fe40008000000 */
[----:B------:R-:W-:Y:S02]  /*22f0*/  USEL UR35, UR35, URZ, UP0 ;  /* 0x000000ff23237287 */ /* 0x000fe40008000000 */
[----:B------:R-:W-:Y:S02]  /*2300*/  UIADD3 UR42, UPT, UPT, UR28, 0x1, URZ ;  /* 0x000000011c2a7890 */ /* 0x000fe4000fffe0ff */
[----:B------:R-:W-:Y:S01]  /*2310*/  ULEA UR8, UR35, UR30, 0x3 ;  /* 0x0000001e23087291 */ /* 0x000fe2000f8e18ff */
[----:B------:R-:W-:Y:S01]  /*2320*/  LOP3.LUT R14, R14, UR10, RZ, 0x3c, !PT ;  /* 0x0000000a0e0e7c12 */ /* 0x000fe2000f8e3cff */
[----:B------:R-:W-:Y:S02]  /*2330*/  UIADD3 UR50, UP1, UPT, UR38, 0x80, URZ ;  /* 0x0000008026327890 */ /* 0x000fe4000ff3e0ff */
[----:B------:R-:W-:Y:S01]  /*2340*/  UPRMT UR48, UR6, 0x40, UR7 ;  /* 0x0000004006307896 */ /* 0x000fe20008000007 */
[----:B-1----:R-:W-:Y:S01]  /*2350*/  SHF.L.U32 R2, R14, 0x1f, RZ ;  /* 0x0000001f0e027819 */ /* 0x002fe200000006ff */
[----:B------:R-:W-:Y:S02]  /*2360*/  UISETP.NE.AND UP2, UPT, UR42, UR40, UPT ;  /* 0x000000282a00728c */ /* 0x000fe4000bf45270 */
[----:B------:R-:W-:Y:S01]  /*2370*/  USHF.L.U32 UR10, UR33, 0x6, URZ ;  /* 0x00000006210a7899 */ /* 0x000fe200080006ff */
[----:B------:R1:W3:Y:S01]  /*2380*/  SYNCS.PHASECHK.TRANS64.TRYWAIT P1, [UR8+0xd8], R2 ;  /* 0x0000d802ff0075a7 */ /* 0x0002e20008021108 */
[----:B------:R-:W-:Y:S02]  /*2390*/  USHF.L.U32 UR8, UR41, 0xc, URZ ;  /* 0x0000000c29087899 */ /* 0x000fe400080006ff */
[----:B------:R-:W-:Y:S02]  /*23a0*/  UIADD3.X UR51, UPT, UPT, URZ, UR39, URZ, UP1, !UPT ;  /* 0x00000027ff337290 */ /* 0x000fe40008ffe4ff */
[----:B------:R-:W-:Y:S02]  /*23b0*/  ULOP3.LUT UR16, UR23, UR8, URZ, 0xfc, !UPT ;  /* 0x0000000817107292 */ /* 0x000fe4000f8efcff */
[----:B------:R-:W-:Y:S02]  /*23c0*/  UIADD3 UR8, UPT, UPT, UR30, 0x2600, UR8 ;  /* 0x000026001e087890 */ /* 0x000fe4000fffe008 */
[----:B------:R-:W-:Y:S02]  /*23d0*/  UPRMT UR49, UR48, 0x5410, URZ ;  /* 0x0000541030317896 */ /* 0x000fe400080000ff */
[----:B------:R-:W-:Y:S02]  /*23e0*/  UIADD3 UR46, UP0, UPT, UR38, 0x180, URZ ;  /* 0x00000180262e7890 */ /* 0x000fe4000ff1e0ff */
[----:B------:R-:W-:Y:S02]  /*23f0*/  ULOP3.LUT UR19, UR22, UR10, URZ, 0xfc, !UPT ;  /* 0x0000000a16137292 */ /* 0x000fe4000f8efcff */
[----:B------:R-:W-:Y:S02]  /*2400*/  UIADD3.X UR47, UPT, UPT, URZ, UR39, URZ, UP0, !UPT ;  /* 0x00000027ff2f7290 */ /* 0x000fe400087fe4ff */
[----:B------:R-:W-:Y:S01]  /*2410*/  UIADD3 UR16, UPT, UPT, UR30, 0x1d600, UR16 ;  /* 0x0001d6001e107890 */ /* 0x000fe2000fffe010 */
[----:B------:R1:W-:Y:S01]  /*2420*/  UTMALDG.4D.IM2COL [UR8], [UR50], UR49 ;  /* 0x00000008320073b4 */ /* 0x0003e20008058031 */
[----:B------:R-:W-:Y:S02]  /*2430*/  UIADD3 UR41, UPT, UPT, UR29, 0x1, URZ ;  /* 0x000000011d297890 */ /* 0x000fe4000fffe0ff */
[----:B------:R-:W-:Y:S02]  /*2440*/  @UP2 UIADD3 UR41, UPT, UPT, UR29, URZ, URZ ;  /* 0x000000ff1d292290 */ /* 0x000fe4000fffe0ff */
[----:B------:R-:W-:Y:S02]  /*2450*/  UIADD3 UR48, UPT, UPT, UR33, 0x1, URZ ;  /* 0x0000000121307890 */ /* 0x000fe4000fffe0ff */
[----:B------:R-:W-:Y:S02]  /*2460*/  UISETP.NE.AND UP0, UPT, UR41, UR27, UPT ;  /* 0x0000001b2900728c */ /* 0x000fe4000bf05270 */
[----:B------:R-:W-:Y:S01]  /*2470*/  UIADD3 UR52, UPT, UPT, UR43, -0x1, URZ ;  /* 0xffffffff2b347890 */ /* 0x000fe2000fffe0ff */
[----:B------:R-:W-:Y:S01]  /*2480*/  UMOV UR25, 0x30000 ;  /* 0x0003000000197882 */ /* 0x000fe20000000000 */
[----:B------:R-:W-:Y:S01]  /*2490*/  UMOV UR44, 0x0 ;  /* 0x00000000002c7882 */ /* 0x000fe20000000000 */
[----:B------:R-:W-:Y:S01]  /*24a0*/  UMOV UR45, 0x10000000 ;  /* 0x10000000002d7882 */ /* 0x000fe20000000000 */
[----:B------:R-:W-:Y:S01]  /*24b0*/  UMOV UR18, UR26 ;  /* 0x0000001a00127c82 */ /* 0x000fe20008000000 */
[----:B------:R-:W-:Y:S01]  /*24c0*/  UMOV UR20, UR28 ;  /* 0x0000001c00147c82 */ /* 0x000fe20008000000 */
[----:B------:R-:W-:Y:S03]  /*24d0*/  USEL UR28, UR42, URZ, UP2 ;  /* 0x000000ff2a1c7287 */ /* 0x000fe60009000000 */
[----:B------:R-:W-:Y:S01]  /*24e0*/  @UP0 UIADD3 UR48, UPT, UPT, UR33, URZ, URZ ;  /* 0x000000ff21300290 */ /* 0x000fe2000fffe0ff */
[----:B------:R-:W-:Y:S01]  /*24f0*/  UMOV UR21, UR29 ;  /* 0x0000001d00157c82 */ /* 0x000fe20008000000 */
[----:B------:R-:W-:Y:S01]  /*2500*/  USEL UR29, UR41, URZ, UP0 ;  /* 0x000000ff291d7287 */ /* 0x000fe20008000000 */
[----:B------:R-:W-:Y:S01]  /*2510*/  UMOV UR17, UR9 ;  /* 0x0000000900117c82 */ /* 0x000fe20008000000 */
[----:B------:R-:W-:Y:S01]  /*2520*/  UISETP.GT.U32.AND UP0, UPT, UR43, 0x1, UPT ;  /* 0x000000012b00788c */ /* 0x000fe2000bf04070 */
[----:B------:R1:W-:Y:S01]  /*2530*/  UTMALDG.4D.MULTICAST [UR16], [UR46], UR25, desc[UR44] ;  /* 0x00002c102e0073b4 */ /* 0x0003e20008019819 */
[----:B------:R-:W-:Y:S01]  /*2540*/  UMOV UR41, UR35 ;  /* 0x0000002300297c82 */ /* 0x000fe20008000000 */
[----:B------:R-:W-:Y:S01]  /*2550*/  UMOV UR43, UR52 ;  /* 0x00000034002b7c82 */ /* 0x000fe20008000000 */
[----:B------:R-:W-:Y:S05]  /*2560*/  UMOV UR33, UR48 ;  /* 0x0000003000217c82 */ /* 0x000fea0008000000 */
[----:B-1----:R-:W-:Y:S05]  /*2570*/  BRA.U UP0, `(.L_x_36) ;  /* 0xfffffffd000c7547 */ /* 0x002fea000b83ffff */
.L_x_30:
[----:B--2---:R-:W-:Y:S01]  /*2580*/  SHF.L.U32 R3, R12, 0x1f, RZ ;  /* 0x0000001f0c037819 */ /* 0x004fe200000006ff */
[----:B------:R-:W-:-:S03]  /*2590*/  NOP ;  /* 0x0000000000007918 */ /* 0x000fc60000000000 */
[----:B------:R-:W2:Y:S02]  /*25a0*/  SYNCS.PHASECHK.TRANS64.TRYWAIT P0, [UR30+0x1d0], R3 ;  /* 0x0001d003ff0075a7 */ /* 0x000ea4000800111e */
[----:B--2---:R-:W-:Y:S05]  /*25b0*/  @!P0 BRA `(.L_x_37) ;  /* 0x0000004c00c88947 */ /* 0x004fea0003800000 */
.L_x_121:
[----:B------:R-:W2:Y:S01]  /*25c0*/  LDS.128 R4, [UR30+0x210] ;  /* 0x0002101eff047984 */ /* 0x000ea20008000c00 */
[----:B------:R-:W-:Y:S01]  /*25d0*/  UIADD3 UR4, UPT, UPT, UR30, 0x1d8, URZ ;  /* 0x000001d81e047890 */ /* 0x000fe2000fffe0ff */
[----:B------:R-:W-:Y:S01]  /*25e0*/  ISETP.GE.AND P0, PT, R40, 0x1, PT ;  /* 0x000000012800780c */ /* 0x000fe20003f06270 */
[----:B------:R-:W-:Y:S01]  /*25f0*/  @!PT LDS RZ, [RZ] ;  /* 0x00000000fffff984 */ /* 0x000fe20000000800 */
[----:B------:R-:W-:Y:S01]  /*2600*/  @!PT LDS RZ, [RZ] ;  /* 0x00000000fffff984 */ /* 0x000fe20000000800 */
[----:B------:R-:W-:Y:S01]  /*2610*/  @!PT LDS RZ, [RZ] ;  /* 0x00000000fffff984 */ /* 0x000fe20000000800 */
[----:B------:R-:W-:Y:S01]  /*2620*/  @!PT LDS RZ, [RZ] ;  /* 0x00000000fffff984 */ /* 0x000fe20000000800 */
[----:B------:R1:W-:Y:S06]  /*2630*/  MEMBAR.ALL.CTA ;  /* 0x0000000000007992 */ /* 0x0003ec0000008000 */
[----:B-1----:R-:W1:Y:S01]  /*2640*/  FENCE.VIEW.ASYNC.S ;  /* 0x00000000000073c6 */ /* 0x002e620000000000 */
[----:B------:R-:W-:-:S09]  /*2650*/  UPRMT UR4, URZ, 0x654, UR4 ;  /* 0x00000654ff047896 */ /* 0x000fd20008000004 */
[----:B-1----:R-:W-:Y:S01]  /*2660*/  SYNCS.ARRIVE.TRANS64.RED.A1T0 RZ, [UR4], RZ ;  /* 0x000000ffffff79a7 */ /* 0x002fe20008100404 */
[----:B--2---:R-:W-:-:S13]  /*2670*/  LOP3.LUT P3, RZ, R6, 0x1, RZ, 0xc0, !PT ;  /* 0x0000000106ff7812 */ /* 0x004fda000786c0ff */
[----:B------:R-:W-:Y:S02]  /*2680*/  @P3 MOV R13, R4 ;  /* 0x00000004000d3202 */ /* 0x000fe40000000f00 */
[----:B------:R-:W-:Y:S01]  /*2690*/  @P3 LOP3.LUT R10, R5, 0xffff, RZ, 0xc0, !PT ;  /* 0x0000ffff050a3812 */ /* 0x000fe200078ec0ff */
[----:B------:R-:W-:Y:S06]  /*26a0*/  @!P0 BRA `(.L_x_38) ;  /* 0x0000000000b88947 */ /* 0x000fec0003800000 */
[----:B------:R-:W1:Y:S01]  /*26b0*/  LDC.64 R4, c[0x0][0xb18] ;  /* 0x0002c600ff047b82 */ /* 0x000e620000000a00 */
[----:B----4-:R-:W-:-:S07]  /*26c0*/  ISETP.NE.AND P2, PT, R40, 0x1, PT ;  /* 0x000000012800780c */ /* 0x010fce0003f45270 */
[----:B------:R-:W2:Y:S08]  /*26d0*/  LDC.64 R6, c[0x0][0xb10] ;  /* 0x0002c400ff067b82 */ /* 0x000eb00000000a00 */
[----:B------:R-:W4:Y:S08]  /*26e0*/  LDC R8, c[0x0][0xb20] ;  /* 0x0002c800ff087b82 */ /* 0x000f300000000800 */
[----:B------:R-:W3:Y:S01]  /*26f0*/  LDC R16, c[0x0][0xb0c] ;  /* 0x0002c300ff107b82 */ /* 0x000ee20000000800 */
[----:B-1----:R-:W-:Y:S01]  /*2700*/  IMAD.HI.U32 R9, R0, R5, RZ ;  /* 0x0000000500097227 */ /* 0x002fe200078e00ff */
[----:B------:R-:W-:-:S03]  /*2710*/  ISETP.NE.AND P0, PT, R4, 0x1, PT ;  /* 0x000000010400780c */ /* 0x000fc60003f05270 */
[----:B------:R-:W-:-:S03]  /*2720*/  IMAD.HI.U32 R5, R10, R5, RZ ;  /* 0x000000050a057227 */ /* 0x000fc600078e00ff */
[----:B------:R-:W1:Y:S01]  /*2730*/  LDC.64 R2, c[0x0][0xb28] ;  /* 0x0002ca00ff027b82 */ /* 0x000e620000000a00 */
[----:B--2---:R-:W-:-:S04]  /*2740*/  IMAD.HI.U32 R18, R11, R6, RZ ;  /* 0x000000060b127227 */ /* 0x004fc800078e00ff */
[----:B------:R-:W-:Y:S01]  /*2750*/  IMAD.HI.U32 R20, R13, R6, RZ ;  /* 0x000000060d147227 */ /* 0x000fe200078e00ff */
[----:B------:R-:W-:Y:S02]  /*2760*/  SHF.R.U32.HI R18, RZ, R7, R18 ;  /* 0x00000007ff127219 */ /* 0x000fe40000011612 */
[-C--:B----4-:R-:W-:Y:S02]  /*2770*/  SHF.R.U32.HI R9, RZ, R8.reuse, R9 ;  /* 0x00000008ff097219 */ /* 0x090fe40000011609 */
[----:B------:R-:W-:Y:S02]  /*2780*/  SHF.R.U32.HI R5, RZ, R8, R5 ;  /* 0x00000008ff057219 */ /* 0x000fe40000011605 */
[----:B------:R-:W-:Y:S02]  /*2790*/  SEL R9, R0, R9, !P0 ;  /* 0x0000000900097207 */ /* 0x000fe40004000000 */
[----:B------:R-:W-:Y:S02]  /*27a0*/  SHF.R.U32.HI R20, RZ, R7, R20 ;  /* 0x00000007ff147219 */ /* 0x000fe40000011614 */
[----:B---3--:R-:W-:-:S02]  /*27b0*/  ISETP.NE.AND P1, PT, R16, 0x1, PT ;  /* 0x000000011000780c */ /* 0x008fc40003f25270 */
[----:B------:R-:W-:Y:S02]  /*27c0*/  SEL R5, R10, R5, !P0 ;  /* 0x000000050a057207 */ /* 0x000fe40004000000 */
[----:B------:R-:W-:Y:S02]  /*27d0*/  SEL R15, R11, R18, !P1 ;  /* 0x000000120b0f7207 */ /* 0x000fe40004800000 */
[----:B------:R-:W-:Y:S01]  /*27e0*/  SEL R7, R13, R20, !P1 ;  /* 0x000000140d077207 */ /* 0x000fe20004800000 */
[----:B-1----:R-:W-:-:S04]  /*27f0*/  IMAD.HI.U32 R18, R9, R2, RZ ;  /* 0x0000000209127227 */ /* 0x002fc800078e00ff */
[----:B------:R-:W-:Y:S01]  /*2800*/  IMAD.HI.U32 R6, R15, R2, RZ ;  /* 0x000000020f067227 */ /* 0x000fe200078e00ff */
[----:B------:R-:W-:-:S04]  /*2810*/  @P2 SHF.R.U32.HI R9, RZ, R3, R18 ;  /* 0x00000003ff092219 */ /* 0x000fc80000011612 */
[----:B------:R-:W-:Y:S01]  /*2820*/  @P2 SHF.R.U32.HI R15, RZ, R3, R6 ;  /* 0x00000003ff0f2219 */ /* 0x000fe20000011606 */
[----:B------:R-:W-:-:S04]  /*2830*/  IMAD R9, R40, R9, RZ ;  /* 0x0000000928097224 */ /* 0x000fc800078e02ff */
[----:B------:R-:W-:Y:S01]  /*2840*/  IMAD R6, R40, R15, RZ ;  /* 0x0000000f28067224 */ /* 0x000fe200078e02ff */
[C---:B------:R-:W-:Y:S02]  /*2850*/  ISETP.GE.AND P0, PT, R5.reuse, R9, PT ;  /* 0x000000090500720c */ /* 0x040fe40003f06270 */
[----:B------:R-:W-:Y:S02]  /*2860*/  IADD3 R9, PT, PT, -R5, RZ, RZ ;  /* 0x000000ff05097210 */ /* 0x000fe40007ffe1ff */
[----:B------:R-:W-:Y:S01]  /*2870*/  ISETP.GE.OR P0, PT, R7, R6, P0 ;  /* 0x000000060700720c */ /* 0x000fe20000706670 */
[----:B------:R-:W-:-:S04]  /*2880*/  IMAD.HI.U32 R6, R5, R2, RZ ;  /* 0x0000000205067227 */ /* 0x000fc800078e00ff */
[----:B------:R-:W-:Y:S01]  /*2890*/  IMAD R9, R4, R9, R10 ;  /* 0x0000000904097224 */ /* 0x000fe200078e020a */
[----:B------:R-:W-:-:S04]  /*28a0*/  SHF.R.U32.HI R6, RZ, R3, R6 ;  /* 0x00000003ff067219 */ /* 0x000fc80000011606 */
[----:B------:R-:W-:-:S03]  /*28b0*/  SEL R6, R5, R6, !P2 ;  /* 0x0000000605067207 */ /* 0x000fc60005000000 */
[----:B------:R-:W-:-:S04]  /*28c0*/  @!P0 IMAD.HI.U32 R8, R7, R2, RZ ;  /* 0x0000000207088227 */ /* 0x000fc800078e00ff */
[----:B------:R-:W-:Y:S01]  /*28d0*/  IMAD.MOV R2, RZ, RZ, -R6 ;  /* 0x000000ffff027224 */ /* 0x000fe200078e0a06 */
[----:B------:R-:W-:-:S03]  /*28e0*/  @!P0 SHF.R.U32.HI R8, RZ, R3, R8 ;  /* 0x00000003ff088219 */ /* 0x000fc60000011608 */
[----:B------:R-:W-:Y:S01]  /*28f0*/  IMAD R2, R40, R2, R5 ;  /* 0x0000000228027224 */ /* 0x000fe200078e0205 */
        /* <DEDUP_REMOVED lines=9> */
.L_x_38:
[----:B------:R-:W1:Y:S02]  /*2990*/  LDCU UR4, c[0x0][0xb30] ;  /* 0x00016600ff0477ac */ /* 0x000e640008000800 */
[----:B-1----:R-:W-:-:S09]  /*29a0*/  UISETP.NE.AND UP0, UPT, UR4, 0x1, UPT ;  /* 0x000000010400788c */ /* 0x002fd2000bf05270 */
[----:B------:R-:W-:Y:S05]  /*29b0*/  BRA.U UP0, `(.L_x_39) ;  /* 0x0000000100407547 */ /* 0x000fea000b800000 */
[----:B------:R-:W1:Y:S08]  /*29c0*/  LDC.64 R4, c[0x0][0xb10] ;  /* 0x0002c400ff047b82 */ /* 0x000e700000000a00 */
[----:B------:R-:W2:Y:S08]  /*29d0*/  LDC.64 R2, c[0x0][0xb18] ;  /* 0x0002c600ff027b82 */ /* 0x000eb00000000a00 */
[----:B------:R-:W3:Y:S08]  /*29e0*/  LDC R6, c[0x0][0xb20] ;  /* 0x0002c800ff067b82 */ /* 0x000ef00000000800 */
[----:B------:R-:W4:Y:S01]  /*29f0*/  LDC R8, c[0x0][0xb0c] ;  /* 0x0002c300ff087b82 */ /* 0x000f220000000800 */
[----:B-1----:R-:W-:-:S05]  /*2a00*/  IMAD.HI.U32 R4, R13, R4, RZ ;  /* 0x000000040d047227 */ /* 0x002fca00078e00ff */
[----:B------:R-:W-:Y:S01]  /*2a10*/  SHF.R.U32.HI R4, RZ, R5, R4 ;  /* 0x00000005ff047219 */ /* 0x000fe20000011604 */
[----:B--2---:R-:W-:Y:S01]  /*2a20*/  IMAD.HI.U32 R3, R10, R3, RZ ;  /* 0x000000030a037227 */ /* 0x004fe200078e00ff */
[----:B------:R-:W-:-:S04]  /*2a30*/  ISETP.NE.AND P0, PT, R2, 0x1, PT ;  /* 0x000000010200780c */ /* 0x000fc80003f05270 */
[----:B---3--:R-:W-:-:S04]  /*2a40*/  SHF.R.U32.HI R3, RZ, R6, R3 ;  /* 0x00000006ff037219 */ /* 0x008fc80000011603 */
[----:B------:R-:W-:Y:S02]  /*2a50*/  SEL R3, R10, R3, !P0 ;  /* 0x000000030a037207 */ /* 0x000fe40004000000 */
[----:B----4-:R-:W-:-:S04]  /*2a60*/  ISETP.NE.AND P1, PT, R8, 0x1, PT ;  /* 0x000000010800780c */ /* 0x010fc80003f25270 */
[----:B------:R-:W-:-:S05]  /*2a70*/  SEL R4, R13, R4, !P1 ;  /* 0x000000040d047207 */ /* 0x000fca0004800000 */
[----:B------:R-:W-:Y:S02]  /*2a80*/  IMAD.IADD R5, R3, 0x1, -R4 ;  /* 0x0000000103057824 */ /* 0x000fe400078e0a04 */
[----:B------:R-:W-:Y:S02]  /*2a90*/  IMAD.IADD R3, R4, 0x1, -R3 ;  /* 0x0000000104037824 */ /* 0x000fe400078e0a03 */
[----:B------:R-:W-:Y:S02]  /*2aa0*/  IMAD R13, R5, R8, R13 ;  /* 0x00000008050d7224 */ /* 0x000fe400078e020d */
[----:B------:R-:W-:-:S07]  /*2ab0*/  IMAD R10, R3, R2, R10 ;  /* 0x00000002030a7224 */ /* 0x000fce00078e020a */
.L_x_39:
[----:B------:R-:W-:Y:S01]  /*2ac0*/  UMOV UR21, UR34 ;  /* 0x0000002200157c82 */ /* 0x000fe20008000000 */
[----:B------:R-:W-:Y:S01]  /*2ad0*/  PLOP3.LUT P0, PT, PT, PT, PT, 0x80, 0x8 ;  /* 0x000000000008781c */ /* 0x000fe20003f0f070 */
[----:B------:R-:W-:Y:S01]  /*2ae0*/  IMAD.IADD R103, R13, 0x1, R100 ;  /* 0x000000010d677824 */ /* 0x000fe200078e0264 */
[----:B------:R-:W-:Y:S01]  /*2af0*/  LOP3.LUT R12, R12, 0x1, RZ, 0x3c, !PT ;  /* 0x000000010c0c7812 */ /* 0x000fe200078e3cff */
[----:B------:R-:W-:Y:S01]  /*2b00*/  IMAD.IADD R101, R10, 0x1, R79 ;  /* 0x000000010a657824 */ /* 0x000fe200078e024f */
[----:B------:R-:W-:Y:S09]  /*2b10*/  @P3 BRA `(.L_x_40) ;  /* 0xffffffec00503947 */ /* 0x000ff2000383ffff */
[----:B------:R-:W-:Y:S01]  /*2b20*/  UIADD3 UR30, UPT, UPT, UR30, 0xd8, URZ ;  /* 0x000000d81e1e7890 */ /* 0x000fe2000fffe0ff */
[----:B------:R-:W-:-:S03]  /*2b30*/  SHF.L.U32 R3, R14, 0x1f, RZ ;  /* 0x0000001f0e037819 */ /* 0x000fc600000006ff */
[----:B------:R-:W-:-:S09]  /*2b40*/  ULEA UR4, UR35, UR30, 0x3 ;  /* 0x0000001e23047291 */ /* 0x000fd2000f8e18ff */
[----:B------:R-:W1:Y:S02]  /*2b50*/  SYNCS.PHASECHK.TRANS64.TRYWAIT P0, [UR4], R3 ;  /* 0x00000003ff0075a7 */ /* 0x000e640008001104 */
[----:B-1----:R-:W-:Y:S05]  /*2b60*/  @!P0 BRA `(.L_x_41) ;  /* 0x0000004800748947 */ /* 0x002fea0003800000 */
.L_x_123:
[----:B------:R-:W-:-:S04]  /*2b70*/  UIADD3 UR5, UPT, UPT, UR35, 0x1, URZ ;  /* 0x0000000123057890 */ /* 0x000fc8000fffe0ff */
[----:B------:R-:W-:-:S04]  /*2b80*/  UISETP.NE.AND UP0, UPT, UR5, 0x1b, UPT ;  /* 0x0000001b0500788c */ /* 0x000fc8000bf05270 */
[----:B------:R-:W-:Y:S02]  /*2b90*/  USEL UR6, URZ, 0x1, UP0 ;  /* 0x00000001ff067887 */ /* 0x000fe40008000000 */
[----:B------:R-:W-:-:S04]  /*2ba0*/  USEL UR5, UR5, URZ, UP0 ;  /* 0x000000ff05057287 */ /* 0x000fc80008000000 */
[----:B------:R-:W-:Y:S01]  /*2bb0*/  ULEA UR4, UR5, UR30, 0x3 ;  /* 0x0000001e05047291 */ /* 0x000fe2000f8e18ff */
[----:B------:R-:W-:-:S04]  /*2bc0*/  LOP3.LUT R2, R14, UR6, RZ, 0x3c, !PT ;  /* 0x000000060e027c12 */ /* 0x000fc8000f8e3cff */
[----:B-1----:R-:W-:-:S04]  /*2bd0*/  SHF.L.U32 R3, R2, 0x1f, RZ ;  /* 0x0000001f02037819 */ /* 0x002fc800000006ff */
[----:B------:R-:W1:Y:S02]  /*2be0*/  SYNCS.PHASECHK.TRANS64.TRYWAIT P0, [UR4], R3 ;  /* 0x00000003ff0075a7 */ /* 0x000e640008001104 */
[----:B-1----:R-:W-:Y:S05]  /*2bf0*/  @!P0 BRA `(.L_x_42) ;  /* 0x0000004800688947 */ /* 0x002fea0003800000 */
.L_x_125:
        /* <DEDUP_REMOVED lines=9> */
.L_x_127:
        /* <DEDUP_REMOVED lines=9> */
.L_x_129:
        /* <DEDUP_REMOVED lines=9> */
.L_x_131:
        /* <DEDUP_REMOVED lines=9> */
.L_x_133:
        /* <DEDUP_REMOVED lines=9> */
.L_x_135:
        /* <DEDUP_REMOVED lines=9> */
.L_x_137:
        /* <DEDUP_REMOVED lines=9> */
.L_x_139:
        /* <DEDUP_REMOVED lines=9> */
.L_x_141:
        /* <DEDUP_REMOVED lines=9> */
.L_x_143:
        /* <DEDUP_REMOVED lines=9> */
.L_x_145:
        /* <DEDUP_REMOVED lines=9> */
.L_x_147:
        /* <DEDUP_REMOVED lines=9> */
.L_x_149:
        /* <DEDUP_REMOVED lines=9> */
.L_x_151:
        /* <DEDUP_REMOVED lines=9> */
.L_x_153:
        /* <DEDUP_REMOVED lines=9> */
.L_x_155:
        /* <DEDUP_REMOVED lines=9> */
.L_x_157:
        /* <DEDUP_REMOVED lines=9> */
.L_x_159:
        /* <DEDUP_REMOVED lines=9> */
.L_x_161:
        /* <DEDUP_REMOVED lines=9> */
.L_x_163:
        /* <DEDUP_REMOVED lines=9> */
.L_x_165:
        /* <DEDUP_REMOVED lines=9> */
.L_x_167:
        /* <DEDUP_REMOVED lines=9> */
.L_x_169:
        /* <DEDUP_REMOVED lines=9> */
.L_x_171:
        /* <DEDUP_REMOVED lines=9> */
.L_x_173:
[----:B------:R-:W-:-:S04]  /*3980*/  UIADD3 UR5, UPT, UPT, UR5, 0x1, URZ ;  /* 0x0000000105057890 */ /* 0x000fc8000fffe0ff */
[----:B------:R-:W-:-:S04]  /*3990*/  UISETP.NE.AND UP0, UPT, UR5, 0x1b, UPT ;  /* 0x0000001b0500788c */ /* 0x000fc8000bf05270 */
[----:B------:R-:W-:Y:S02]  /*39a0*/  USEL UR4, URZ, 0x1, UP0 ;  /* 0x00000001ff047887 */ /* 0x000fe40008000000 */
[----:B------:R-:W-:-:S04]  /*39b0*/  USEL UR5, UR5, URZ, UP0 ;  /* 0x000000ff05057287 */ /* 0x000fc80008000000 */
[----:B------:R-:W-:Y:S01]  /*39c0*/  ULEA UR5, UR5, UR30, 0x3 ;  /* 0x0000001e05057291 */ /* 0x000fe2000f8e18ff */
[----:B-1----:R-:W-:-:S04]  /*39d0*/  LOP3.LUT R3, R2, UR4, RZ, 0x3c, !PT ;  /* 0x0000000402037c12 */ /* 0x002fc8000f8e3cff */
[----:B------:R-:W-:Y:S01]  /*39e0*/  SHF.L.U32 R3, R3, 0x1f, RZ ;  /* 0x0000001f03037819 */ /* 0x000fe200000006ff */
[----:B------:R-:W-:-:S07]  /*39f0*/  IMAD.U32 R0, RZ, RZ, UR5 ;  /* 0x00000005ff007e24 */ /* 0x000fce000f8e00ff */
.L_x_67:
[----:B-1----:R1:W2:Y:S02]  /*3a00*/  SYNCS.PHASECHK.TRANS64.TRYWAIT P0, [R0+URZ], R3 ;  /* 0x00000003000075a7 */ /* 0x0022a400080011ff */
[----:B--2---:R-:W-:Y:S05]  /*3a10*/  @!P0 NANOSLEEP.SYNCS 0x989680 ;  /* 0x009896800000895d */ /* 0x004fea0003900000 */
[----:B------:R-:W2:Y:S02]  /*3a20*/  @!P0 SYNCS.PHASECHK.TRANS64 P0, [R0+URZ], R3 ;  /* 0x00000003000085a7 */ /* 0x000ea400080010ff */
[----:B--2---:R-:W-:Y:S05]  /*3a30*/  @P0 EXIT ;  /* 0x000000000000094d */ /* 0x004fea0003800000 */
[----:B------:R-:W-:Y:S05]  /*3a40*/  BRA `(.L_x_67) ;  /* 0xfffffffc00ec7947 */ /* 0x000fea000383ffff */
.L_x_22:
[----:B------:R-:W-:-:S04]  /*3a50*/  UISETP.NE.AND UP1, UPT, UR42, URZ, UPT ;  /* 0x000000ff2a00728c */ /* 0x000fc8000bf25270 */
[----:B------:R-:W-:-:S09]  /*3a60*/  UISETP.NE.OR UP1, UPT, UR4, 0x1, UP1 ;  /* 0x000000010400788c */ /* 0x000fd20008f25670 */
[----:B------:R-:W-:Y:S05]  /*3a70*/  BRA.U UP1, `(.L_x_68) ;  /* 0x0000000101b07547 */ /* 0x000fea000b800000 */
[----:B------:R-:W-:Y:S01]  /*3a80*/  UMOV UR4, 0x400 ;  /* 0x0000040000047882 */ /* 0x000fe20000000000 */
[----:B------:R-:W-:Y:S01]  /*3a90*/  HFMA2 R2, -RZ, RZ, 0, 5.9604644775390625e-08 ;  /* 0x00000001ff027431 */ /* 0x000fe200000001ff */
[----:B------:R-:W-:Y:S01]  /*3aa0*/  ULEA UR42, UR42, UR4, 0x18 ;  /* 0x000000042a2a7291 */ /* 0x000fe2000f8ec0ff */
[----:B------:R-:W-:Y:S01]  /*3ab0*/  ISETP.GE.U32.AND P0, PT, R8, 0x2, PT ;  /* 0x000000020800780c */ /* 0x000fe20003f06070 */
[----:B------:R-:W-:Y:S02]  /*3ac0*/  IMAD.MOV.U32 R3, RZ, RZ, RZ ;  /* 0x000000ffff037224 */ /* 0x000fe400078e00ff */
[----:B------:R-:W-:Y:S02]  /*3ad0*/  UIADD3 UR6, UPT, UPT, UR42, 0x1d8, URZ ;  /* 0x000001d82a067890 */ /* 0x000fe4000fffe0ff */
[----:B------:R-:W-:Y:S02]  /*3ae0*/  UIADD3 UR7, UPT, UPT, UR42, 0x1d0, URZ ;  /* 0x000001d02a077890 */ /* 0x000fe4000fffe0ff */
[----:B------:R-:W-:-:S12]  /*3af0*/  UPRMT UR6, URZ, 0x654, UR6 ;  /* 0x00000654ff067896 */ /* 0x000fd80008000006 */
.L_x_71:
[----:B------:R-:W-:Y:S01]  /*3b00*/  SHF.L.U32 R7, R2, 0x1f, RZ ;  /* 0x0000001f02077819 */ /* 0x000fe200000006ff */
[----:B------:R-:W-:Y:S02]  /*3b10*/  IMAD.U32 R9, RZ, RZ, UR7 ;  /* 0x00000007ff097e24 */ /* 0x000fe4000f8e00ff */
[----:B------:R-:W-:Y:S01]  /*3b20*/  @!P0 IMAD.MOV.U32 R5, RZ, RZ, 0x10 ;  /* 0x00000010ff058424 */ /* 0x000fe200078e00ff */
[----:B------:R-:W2:Y:S02]  /*3b30*/  SYNCS.PHASECHK.TRANS64.TRYWAIT P1, [UR42+0x1d8], R7 ;  /* 0x0001d807ff0075a7 */ /* 0x000ea4000802112a */
[----:B------:R-:W-:-:S04]  /*3b40*/  PRMT R9, R8, 0x654, R9 ;  /* 0x0000065408097816 */ /* 0x000fc80000000009 */
[----:B------:R-:W-:Y:S01]  /*3b50*/  SEL R0, R9, R0, !P0 ;  /* 0x0000000009007207 */ /* 0x000fe20004000000 */
[----:B--2---:R-:W-:Y:S06]  /*3b60*/  @!P1 BRA `(.L_x_69) ;  /* 0x0000004000e49947 */ /* 0x004fec0003800000 */
.L_x_175:
[----:B------:R-:W-:Y:S01]  /*3b70*/  UIADD3 UR4, UPT, UPT, UR42, 0x210, URZ ;  /* 0x000002102a047890 */ /* 0x000fe2000fffe0ff */
[----:B------:R3:W-:Y:S01]  /*3b80*/  @!P0 SYNCS.ARRIVE.TRANS64.RED RZ, [R0+URZ], R5 ;  /* 0x0000000500ff89a7 */ /* 0x0007e200080004ff */
[----:B------:R-:W-:Y:S01]  /*3b90*/  UIADD3 UR5, UPT, UPT, UR42, 0x1d0, URZ ;  /* 0x000001d02a057890 */ /* 0x000fe2000fffe0ff */
[----:B------:R-:W-:-:S08]  /*3ba0*/  LOP3.LUT R2, R2, 0x1, RZ, 0x3c, !PT ;  /* 0x0000000102027812 */ /* 0x000fd000078e3cff */
[----:B------:R-:W-:Y:S06]  /*3bb0*/  UGETNEXTWORKID.BROADCAST [UR4], [UR5] ;  /* 0x00000000040073ca */ /* 0x000fec0008000100 */
[----:B---3--:R-:W-:-:S04]  /*3bc0*/  SHF.L.U32 R5, R3, 0x1f, RZ ;  /* 0x0000001f03057819 */ /* 0x008fc800000006ff */
[----:B------:R-:W3:Y:S02]  /*3bd0*/  SYNCS.PHASECHK.TRANS64.TRYWAIT P1, [UR42+0x1d0], R5 ;  /* 0x0001d005ff0075a7 */ /* 0x000ee4000802112a */
[----:B---3--:R-:W-:Y:S05]  /*3be0*/  @!P1 BRA `(.L_x_70) ;  /* 0x0000004000dc9947 */ /* 0x008fea0003800000 */
.L_x_177:
[----:B--2---:R-:W2:Y:S01]  /*3bf0*/  LDS.128 R4, [UR42+0x210] ;  /* 0x0002102aff047984 */ /* 0x004ea20008000c00 */
[----:B------:R-:W-:Y:S01]  /*3c00*/  LOP3.LUT R3, R3, 0x1, RZ, 0x3c, !PT ;  /* 0x0000000103037812 */ /* 0x000fe200078e3cff */
[----:B------:R-:W-:Y:S01]  /*3c10*/  @!PT LDS RZ, [RZ] ;  /* 0x00000000fffff984 */ /* 0x000fe20000000800 */
[----:B------:R-:W-:Y:S01]  /*3c20*/  @!PT LDS RZ, [RZ] ;  /* 0x00000000fffff984 */ /* 0x000fe20000000800 */
[----:B------:R-:W-:Y:S01]  /*3c30*/  @!PT LDS RZ, [RZ] ;  /* 0x00000000fffff984 */ /* 0x000fe20000000800 */
[----:B------:R-:W-:Y:S01]  /*3c40*/  @!PT LDS RZ, [RZ] ;  /* 0x00000000fffff984 */ /* 0x000fe20000000800 */
[----:B------:R3:W-:Y:S06]  /*3c50*/  MEMBAR.ALL.CTA ;  /* 0x0000000000007992 */ /* 0x0007ec0000008000 */
[----:B---3--:R-:W3:Y:S02]  /*3c60*/  FENCE.VIEW.ASYNC.S ;  /* 0x00000000000073c6 */ /* 0x008ee40000000000 */
[----:B---3--:R-:W-:Y:S01]  /*3c70*/  SYNCS.ARRIVE.TRANS64.RED.A1T0 RZ, [UR6], RZ ;  /* 0x000000ffffff79a7 */ /* 0x008fe20008100406 */
[----:B--2---:R-:W-:-:S13]  /*3c80*/  LOP3.LUT P1, RZ, R6, 0x1, RZ, 0xc0, !PT ;  /* 0x0000000106ff7812 */ /* 0x004fda000782c0ff */
[----:B------:R-:W-:Y:S05]  /*3c90*/  @P1 BRA `(.L_x_71) ;  /* 0xfffffffc00981947 */ /* 0x000fea000383ffff */
[----:B------:R-:W-:-:S04]  /*3ca0*/  SHF.L.U32 R0, R2, 0x1f, RZ ;  /* 0x0000001f02007819 */ /* 0x000fc800000006ff */
[----:B------:R-:W2:Y:S02]  /*3cb0*/  SYNCS.PHASECHK.TRANS64 P0, [UR42+0x1d8], R0 ;  /* 0x0001d800ff0075a7 */ /* 0x000ea4000800102a */
[----:B-12---:R-:W-:Y:S05]  /*3cc0*/  @P0 EXIT ;  /* 0x000000000000094d */ /* 0x006fea0003800000 */
[----:B------:R-:W-:-:S07]  /*3cd0*/  MOV R0, UR42 ;  /* 0x0000002a00007c02 */ /* 0x000fce0008000f00 */
.L_x_72:
[----:B-1----:R-:W-:-:S04]  /*3ce0*/  SHF.L.U32 R3, R2, 0x1f, RZ ;  /* 0x0000001f02037819 */ /* 0x002fc800000006ff */
[----:B------:R1:W2:Y:S03]  /*3cf0*/  SYNCS.PHASECHK.TRANS64.TRYWAIT P0, [R0+URZ+0x1d8], R3 ;  /* 0x0001d803000075a7 */ /* 0x0002a600080011ff */
[----:B--2---:R-:W-:Y:S05]  /*3d00*/  @!P0 NANOSLEEP.SYNCS 0x989680 ;  /* 0x009896800000895d */ /* 0x004fea0003900000 */
[----:B------:R-:W2:Y:S02]  /*3d10*/  @!P0 SYNCS.PHASECHK.TRANS64 P0, [R0+URZ+0x1d8], R3 ;  /* 0x0001d803000085a7 */ /* 0x000ea400080010ff */
[----:B--2---:R-:W-:Y:S05]  /*3d20*/  @P0 EXIT ;  /* 0x000000000000094d */ /* 0x004fea0003800000 */
[----:B------:R-:W-:Y:S05]  /*3d30*/  BRA `(.L_x_72) ;  /* 0xfffffffc00e87947 */ /* 0x000fea000383ffff */
.L_x_68:
[----:B------:R-:W-:Y:S05]  /*3d40*/  BRA.U UP4, `(.L_x_73) ;  /* 0x0000000d04447547 */ /* 0x000fea000b800000 */
[----:B------:R-:W-:Y:S01]  /*3d50*/  UMOV UR4, 0x40 ;  /* 0x0000004000047882 */ /* 0x000fe20000000000 */
[----:B------:R-:W-:Y:S01]  /*3d60*/  NOP ;  /* 0x0000000000007918 */ /* 0x000fe20000000000 */
[----:B------:R-:W-:Y:S01]  /*3d70*/  ULEA UR4, UR42, UR4, 0x18 ;  /* 0x000000042a047291 */ /* 0x000fe2000f8ec0ff */
[----:B------:R-:W-:Y:S02]  /*3d80*/  UMOV UR5, 0x400 ;  /* 0x0000040000057882 */ /* 0x000fe40000000000 */
[----:B------:R-:W-:-:S06]  /*3d90*/  ULEA UR42, UR42, UR5, 0x18 ;  /* 0x000000052a2a7291 */ /* 0x000fcc000f8ec0ff */
[----:B------:R-:W2:Y:S02]  /*3da0*/  LDS.U8 R2, [UR4+0x1c] ;  /* 0x00001c04ff027984 */ /* 0x000ea40008000000 */
[----:B--2---:R-:W-:-:S13]  /*3db0*/  ISETP.NE.AND P0, PT, R2, RZ, PT ;  /* 0x000000ff0200720c */ /* 0x004fda0003f05270 */
[----:B------:R-:W-:Y:S05]  /*3dc0*/  @P0 BRA `(.L_x_74) ;  /* 0x0000000000580947 */ /* 0x000fea0003800000 */
[----:B------:R-:W-:-:S13]  /*3dd0*/  ELECT P0, URZ, PT ;  /* 0x0000000000ff782f */ /* 0x000fda0003800000 */
[----:B------:R-:W-:Y:S05]  /*3de0*/  @!P0 BRA `(.L_x_75) ;  /* 0x0000000000608947 */ /* 0x000fea0003800000 */
[----:B------:R-:W-:Y:S01]  /*3df0*/  UMOV UR5, 0x10 ;  /* 0x0000001000057882 */ /* 0x000fe20000000000 */
[----:B------:R-:W-:Y:S01]  /*3e00*/  HFMA2 R2, -RZ, RZ, 0, 5.9604644775390625e-08 ;  /* 0x00000001ff027431 */ /* 0x000fe200000001ff */
[----:B------:R-:W-:-:S03]  /*3e10*/  MOV R3, 0xffff ;  /* 0x0000ffff00037802 */ /* 0x000fc60000000f00 */
[----:B------:R-:W-:Y:S04]  /*3e20*/  DEPBAR.LE SB2, 0x36 ;  /* 0x0000ad800000791a */ /* 0x000fe80000000000 */
[----:B------:R-:W2:Y:S02]  /*3e30*/  UTCATOMSWS.FIND_AND_SET.ALIGN UP0, UR5, UR5 ;  /* 0x00000005000575e3 */ /* 0x000ea40008000800 */
[----:B--2---:R-:W-:Y:S01]  /*3e40*/  MOV R4, UR5 ;  /* 0x0000000500047c02 */ /* 0x004fe20008000f00 */
[----:B------:R-:W-:Y:S06]  /*3e50*/  BRA.U UP0, `(.L_x_76) ;  /* 0x0000000100187547 */ /* 0x000fec000b800000 */
.L_x_77:
[----:B------:R-:W-:Y:S05]  /*3e60*/  NANOSLEEP 0x64 ;  /* 0x000000640000795d */ /* 0x000fea0003800000 */
[----:B------:R-:W-:-:S05]  /*3e70*/  UMOV UR5, 0x10 ;  /* 0x0000001000057882 */ /* 0x000fca0000000000 */
[----:B------:R-:W-:Y:S04]  /*3e80*/  DEPBAR.LE SB2, 0x36 ;  /* 0x0000ad800000791a */ /* 0x000fe80000000000 */
[----:B------:R-:W2:Y:S02]  /*3e90*/  UTCATOMSWS.FIND_AND_SET.ALIGN UP0, UR5, UR5 ;  /* 0x00000005000575e3 */ /* 0x000ea40008000800 */
[----:B--2---:R-:W-:Y:S01]  /*3ea0*/  MOV R4, UR5 ;  /* 0x0000000500047c02 */ /* 0x004fe20008000f00 */
[----:B------:R-:W-:Y:S05]  /*3eb0*/  BRA.U !UP0, `(.L_x_77) ;  /* 0xfffffffd08e87547 */ /* 0x000fea000b83ffff */
.L_x_76:
[-C--:B------:R-:W-:Y:S02]  /*3ec0*/  SHF.L.U32 R3, R3, R4.reuse, RZ ;  /* 0x0000000403037219 */ /* 0x080fe400000006ff */
[----:B------:R-:W-:Y:S01]  /*3ed0*/  SHF.L.U32 R2, R2, R4, RZ ;  /* 0x0000000402027219 */ /* 0x000fe200000006ff */
[----:B------:R-:W-:Y:S02]  /*3ee0*/  IMAD.SHL.U32 R4, R4, 0x20, RZ ;  /* 0x0000002004047824 */ /* 0x000fe400078e00ff */
[----:B------:R2:W-:Y:S04]  /*3ef0*/  ATOMS.OR RZ, [UR4+0x14], R3 ;  /* 0x00001403ffff798c */ /* 0x0005e8000b000004 */
[----:B------:R2:W-:Y:S04]  /*3f00*/  ATOMS.OR RZ, [UR4+0x18], R2 ;  /* 0x00001802ffff798c */ /* 0x0005e8000b000004 */
[----:B------:R2:W-:Y:S01]  /*3f10*/  STS [UR42+0x220], R4 ;  /* 0x00022004ff007988 */ /* 0x0005e2000800082a */
[----:B------:R-:W-:Y:S05]  /*3f20*/  BRA `(.L_x_75) ;  /* 0x0000000000107947 */ /* 0x000fea0003800000 */
.L_x_74:
[----:B------:R-:W-:-:S05]  /*3f30*/  MOV R2, 0xffffffff ;  /* 0xffffffff00027802 */ /* 0x000fca0000000f00 */
[----:B------:R2:W-:Y:S02]  /*3f40*/  STS [UR42+0x220], R2 ;  /* 0x00022002ff007988 */ /* 0x0005e4000800082a */
[----:B--2---:R-:W-:Y:S02]  /*3f50*/  MOV R2, 0x3f70 ;  /* 0x00003f7000027802 */ /* 0x004fe40000000f00 */
[----:B-1---5:R-:W-:Y:S05]  /*3f60*/  CALL.REL.NOINC `($__internal_1_$__cuda_sm10x_tcgen05_guardrail_trap_phase_invalid_during_alloc) ;  /* 0x0000004400247944 */ /* 0x022fea0003c00000 */
.L_x_75:
[----:B------:R-:W-:Y:S05]  /*3f70*/  WARPSYNC.ALL ;  /* 0x0000000000007948 */ /* 0x000fea0003800000 */
[----:B------:R-:W3:Y:S01]  /*3f80*/  S2UR UR6, SR_CgaCtaId ;  /* 0x00000000000679c3 */ /* 0x000ee20000008800 */
[----:B------:R-:W-:Y:S01]  /*3f90*/  UMOV UR4, 0x400 ;  /* 0x0000040000047882 */ /* 0x000fe20000000000 */
[----:B------:R-:W-:-:S06]  /*3fa0*/  NOP ;  /* 0x0000000000007918 */ /* 0x000fcc0000000000 */
[----:B------:R-:W-:Y:S06]  /*3fb0*/  BAR.ARV 0x6, 0xa0 ;  /* 0x0182800000007b1d */ /* 0x000fec0000002000 */
[----:B------:R-:W-:Y:S01]  /*3fc0*/  LOP3.LUT R0, R0, 0xffff, RZ, 0xc0, !PT ;  /* 0x0000ffff00007812 */ /* 0x000fe200078ec0ff */
[----:B------:R-:W-:Y:S01]  /*3fd0*/  IMAD.MOV.U32 R9, RZ, RZ, 0x1 ;  /* 0x00000001ff097424 */ /* 0x000fe200078e00ff */
[----:B------:R-:W-:Y:S01]  /*3fe0*/  UMOV UR15, URZ ;  /* 0x000000ff000f7c82 */ /* 0x000fe20008000000 */
[----:B------:R-:W-:Y:S01]  /*3ff0*/  IMAD.MOV.U32 R8, RZ, RZ, RZ ;  /* 0x000000ffff087224 */ /* 0x000fe200078e00ff */
[----:B------:R-:W-:Y:S01]  /*4000*/  R2UR UR9, R0 ;  /* 0x00000000000972ca */ /* 0x000fe200000e0000 */
[----:B--2---:R-:W-:Y:S01]  /*4010*/  IMAD.MOV.U32 R3, RZ, RZ, RZ ;  /* 0x000000ffff037224 */ /* 0x004fe200078e00ff */
[----:B------:R-:W-:Y:S01]  /*4020*/  UMOV UR14, URZ ;  /* 0x000000ff000e7c82 */ /* 0x000fe20008000000 */
[----:B------:R-:W-:Y:S01]  /*4030*/  UMOV UR20, 0x0 ;  /* 0x0000000000147882 */ /* 0x000fe20000000000 */
[----:B------:R-:W-:Y:S01]  /*4040*/  UMOV UR21, 0x4110010 ;  /* 0x0411001000157882 */ /* 0x000fe20000000000 */
[----:B------:R-:W-:Y:S01]  /*4050*/  UMOV UR18, 0x0 ;  /* 0x0000000000127882 */ /* 0x000fe20000000000 */
[----:B---3--:R-:W-:Y:S01]  /*4060*/  ULEA UR6, UR6, UR4, 0x18 ;  /* 0x0000000406067291 */ /* 0x008fe2000f8ec0ff */
[----:B------:R-:W2:Y:S03]  /*4070*/  LDCU.64 UR4, c[0x0][0x388] ;  /* 0x00007100ff0477ac */ /* 0x000ea60008000a00 */
[----:B------:R-:W-:-:S02]  /*4080*/  UIADD3 UR10, UPT, UPT, UR6, 0x2600, URZ ;  /* 0x00002600060a7890 */ /* 0x000fc4000fffe0ff */
[----:B------:R-:W-:-:S03]  /*4090*/  UIADD3 UR17, UPT, UPT, UR6, 0x1d600, URZ ;  /* 0x0001d60006117890 */ /* 0x000fc6000fffe0ff */
[----:B------:R-:W3:Y:S01]  /*40a0*/  LDS R2, [UR6+0x220] ;  /* 0x00022006ff027984 */ /* 0x000ee20008000800 */
[----:B------:R-:W-:Y:S02]  /*40b0*/  USHF.R.U32.HI UR10, URZ, 0x4, UR10 ;  /* 0x00000004ff0a7899 */ /* 0x000fe4000801160a */
[----:B------:R-:W-:Y:S02]  /*40c0*/  USHF.R.U32.HI UR17, URZ, 0x4, UR17 ;  /* 0x00000004ff117899 */ /* 0x000fe40008011611 */
[----:B------:R-:W-:Y:S02]  /*40d0*/  ULOP3.LUT UR10, UR10, 0x3fff, URZ, 0xc0, !UPT ;  /* 0x00003fff0a0a7892 */ /* 0x000fe4000f8ec0ff */
[----:B------:R-:W-:Y:S02]  /*40e0*/  ULOP3.LUT UR17, UR17, 0x3fff, URZ, 0xc0, !UPT ;  /* 0x00003fff11117892 */ /* 0x000fe4000f8ec0ff */
[----:B------:R-:W-:Y:S02]  /*40f0*/  ULOP3.LUT UR10, UR10, 0x10000, URZ, 0xfc, !UPT ;  /* 0x000100000a0a7892 */ /* 0x000fe4000f8efcff */
[----:B--2---:R-:W-:Y:S01]  /*4100*/  UIADD3 UR4, UPT, UPT, UR4, 0x3f, URZ ;  /* 0x0000003f04047890 */ /* 0x004fe2000fffe0ff */
[----:B------:R-:W-:-:S03]  /*4110*/  UMOV UR19, 0x4110010 ;  /* 0x0411001000137882 */ /* 0x000fc60000000000 */
[----:B------:R-:W-:-:S04]  /*4120*/  USHF.R.S32.HI UR7, URZ, 0x1f, UR4 ;  /* 0x0000001fff077899 */ /* 0x000fc80008011404 */
[----:B------:R-:W-:-:S03]  /*4130*/  ULEA.HI UR7, UR7, UR4, URZ, 0x6 ;  /* 0x0000000407077291 */ /* 0x000fc6000f8f30ff */
[----:B------:R-:W2:Y:S01]  /*4140*/  LDCU UR4, c[0x0][0x390] ;  /* 0x00007200ff0477ac */ /* 0x000ea20008000800 */
[----:B------:R-:W-:-:S04]  /*4150*/  USHF.R.S32.HI UR7, URZ, 0x6, UR7 ;  /* 0x00000006ff077899 */ /* 0x000fc80008011407 */
[----:B------:R-:W-:Y:S02]  /*4160*/  UIMAD UR7, UR7, UR5, URZ ;  /* 0x00000005070772a4 */ /* 0x000fe4000f8e02ff */
[----:B------:R-:W-:-:S04]  /*4170*/  UIADD3 UR5, UPT, UPT, UR6, 0x1d8, URZ ;  /* 0x000001d806057890 */ /* 0x000fc8000fffe0ff */
[----:B------:R-:W-:Y:S01]  /*4180*/  UPRMT UR5, URZ, 0x654, UR5 ;  /* 0x00000654ff057896 */ /* 0x000fe20008000005 */
[C---:B---3--:R-:W-:Y:S01]  /*4190*/  VIADD R5, R2.reuse, 0x40 ;  /* 0x0000004002057836 */ /* 0x048fe20000000000 */
[----:B------:R-:W-:Y:S01]  /*41a0*/  LOP3.LUT R4, R2, 0xffff, RZ, 0xc0, !PT ;  /* 0x0000ffff02047812 */ /* 0x000fe200078ec0ff */
[----:B--2---:R-:W-:-:S03]  /*41b0*/  UIMAD UR4, UR7, UR4, URZ ;  /* 0x00000004070472a4 */ /* 0x004fc6000f8e02ff */
[----:B------:R-:W-:Y:S01]  /*41c0*/  LOP3.LUT R5, R5, 0xffff, RZ, 0xc0, !PT ;  /* 0x0000ffff05057812 */ /* 0x000fe200078ec0ff */
[----:B------:R-:W-:Y:S02]  /*41d0*/  UIADD3 UR16, UPT, UPT, UR4, -0x1, URZ ;  /* 0xffffffff04107890 */ /* 0x000fe4000fffe0ff */
[----:B------:R-:W-:Y:S02]  /*41e0*/  UISETP.GE.AND UP2, UPT, UR4, 0x1, UPT ;  /* 0x000000010400788c */ /* 0x000fe4000bf46270 */
[----:B------:R2:W-:Y:S09]  /*41f0*/  STL.64 [R1], R4 ;  /* 0x0000000401007387 */ /* 0x0005f20000100a00 */
.L_x_84:
[----:B--2---:R-:W-:-:S04]  /*4200*/  SHF.L.U32 R5, R8, 0x1f, RZ ;  /* 0x0000001f08057819 */ /* 0x004fc800000006ff */
[----:B------:R-:W2:Y:S02]  /*4210*/  SYNCS.PHASECHK.TRANS64.TRYWAIT P0, [UR6+0x1d0], R5 ;  /* 0x0001d005ff0075a7 */ /* 0x000ea40008001106 */
[----:B--23--:R-:W-:Y:S05]  /*4220*/  @!P0 BRA `(.L_x_78) ;  /* 0x0000003c00648947 */ /* 0x00cfea0003800000 */
.L_x_179:
[----:B--2---:R-:W2:Y:S01]  /*4230*/  LDS.128 R4, [UR6+0x210] ;  /* 0x00021006ff047984 */ /* 0x004ea20008000c00 */
[----:B------:R-:W-:Y:S01]  /*4240*/  ULEA UR8, UR15, UR6, 0x3 ;  /* 0x000000060f087291 */ /* 0x000fe2000f8e18ff */
[----:B------:R-:W-:Y:S01]  /*4250*/  SHF.L.U32 R0, R9, 0x1f, RZ ;  /* 0x0000001f09007819 */ /* 0x000fe200000006ff */
[----:B------:R-:W-:Y:S01]  /*4260*/  @!PT LDS RZ, [RZ] ;  /* 0x00000000fffff984 */ /* 0x000fe20000000800 */
[----:B------:R-:W-:Y:S01]  /*4270*/  @!PT LDS RZ, [RZ] ;  /* 0x00000000fffff984 */ /* 0x000fe20000000800 */
[----:B------:R-:W-:Y:S01]  /*4280*/  @!PT LDS RZ, [RZ] ;  /* 0x00000000fffff984 */ /* 0x000fe20000000800 */
[----:B------:R-:W-:Y:S01]  /*4290*/  @!PT LDS RZ, [RZ] ;  /* 0x00000000fffff984 */ /* 0x000fe20000000800 */
[----:B------:R3:W-:Y:S06]  /*42a0*/  MEMBAR.ALL.CTA ;  /* 0x0000000000007992 */ /* 0x0007ec0000008000 */
[----:B---3--:R-:W3:Y:S02]  /*42b0*/  FENCE.VIEW.ASYNC.S ;  /* 0x00000000000073c6 */ /* 0x008ee40000000000 */
[----:B---3--:R-:W-:Y:S01]  /*42c0*/  SYNCS.ARRIVE.TRANS64.RED.A1T0 RZ, [UR5], RZ ;  /* 0x000000ffffff79a7 */ /* 0x008fe20008100405 */
[----:B------:R-:W3:Y:S01]  /*42d0*/  SYNCS.PHASECHK.TRANS64.TRYWAIT P0, [UR8+0x1f0], R0 ;  /* 0x0001f000ff0075a7 */ /* 0x000ee20008001108 */
[----:B--2---:R-:W-:Y:S01]  /*42e0*/  LOP3.LUT P2, RZ, R6, 0x1, RZ, 0xc0, !PT ;  /* 0x0000000106ff7812 */ /* 0x004fe2000784c0ff */
[----:B---3--:R-:W-:-:S12]  /*42f0*/  @!P0 BRA `(.L_x_79) ;  /* 0x0000003c00488947 */ /* 0x008fd80003800000 */
.L_x_181:
[----:B------:R-:W-:Y:S05]  /*4300*/  BRA.U !UP2, `(.L_x_80) ;  /* 0x000000010ac47547 */ /* 0x000fea000b800000 */
[----:B--2---:R-:W-:Y:S01]  /*4310*/  IMAD.U32 R0, RZ, RZ, UR15 ;  /* 0x0000000fff007e24 */ /* 0x004fe2000f8e00ff */
[----:B------:R-:W-:-:S04]  /*4320*/  ULEA UR4, UR14, UR6, 0x3 ;  /* 0x000000060e047291 */ /* 0x000fc8000f8e18ff */
[----:B------:R-:W-:Y:S02]  /*4330*/  LEA R4, R0, R1, 0x2 ;  /* 0x0000000100047211 */ /* 0x000fe400078e10ff */
[----:B------:R-:W-:-:S04]  /*4340*/  SHF.L.U32 R0, R3, 0x1f, RZ ;  /* 0x0000001f03007819 */ /* 0x000fc800000006ff */
[----:B------:R-:W5:Y:S01]  /*4350*/  LDL R4, [R4] ;  /* 0x0000000004047983 */ /* 0x000f620000100800 */
[----:B------:R2:W3:Y:S01]  /*4360*/  SYNCS.PHASECHK.TRANS64.TRYWAIT P1, [UR4], R0 ;  /* 0x00000000ff0075a7 */ /* 0x0004e20008021104 */
[----:B------:R-:W-:Y:S01]  /*4370*/  UPLOP3.LUT UP3, UPT, UPT, UPT, UPT, 0x40, 0x4 ;  /* 0x000000000004789c */ /* 0x000fe20003f6e870 */
[----:B------:R-:W-:Y:S01]  /*4380*/  UMOV UR13, UR16 ;  /* 0x00000010000d7c82 */ /* 0x000fe20008000000 */
[----:B------:R-:W-:-:S09]  /*4390*/  UMOV UR12, UR14 ;  /* 0x0000000e000c7c82 */ /* 0x000fd20008000000 */
.L_x_83:
[----:B------:R-:W-:Y:S01]  /*43a0*/  ULEA UR7, UR12, UR6, 0x3 ;  /* 0x000000060c077291 */ /* 0x000fe2000f8e18ff */
[----:B--234-:R-:W-:Y:S11]  /*43b0*/  @P1 BRA `(.L_x_81) ;  /* 0x00000000000c1947 */ /* 0x01cff60003800000 */
[----:B------:R-:W-:Y:S04]  /*43c0*/  SHF.L.U32 R5, R3, 0x1f, RZ ;  /* 0x0000001f03057819 */ /* 0x000fe800000006ff */
[----:B------:R-:W3:Y:S02]  /*43d0*/  SYNCS.PHASECHK.TRANS64.TRYWAIT P0, [UR7], R5 ;  /* 0x00000005ff0075a7 */ /* 0x000ee40008001107 */
[----:B---3--:R-:W-:Y:S05]  /*43e0*/  @!P0 BRA `(.L_x_82) ;  /* 0x0000003c00248947 */ /* 0x008fea0003800000 */
.L_x_81:
[----:B------:R-:W-:Y:S01]  /*43f0*/  UISETP.NE.AND UP0, UPT, UR13, URZ, UPT ;  /* 0x000000ff0d00728c */ /* 0x000fe2000bf05270 */
[----:B------:R-:W-:Y:S01]  /*4400*/  PLOP3.LUT P1, PT, PT, PT, PT, 0x80, 0x8 ;  /* 0x000000000008781c */ /* 0x000fe20003f2f070 */
[----:B------:R-:W-:Y:S02]  /*4410*/  UIADD3 UR14, UPT, UPT, UR12, 0x1, URZ ;  /* 0x000000010c0e7890 */ /* 0x000fe4000fffe0ff */
[----:B------:R-:W-:Y:S02]  /*4420*/  ULEA UR22, UR12, UR17, 0x8 ;  /* 0x000000110c167291 */ /* 0x000fe4000f8e40ff */
[----:B------:R-:W-:Y:S01]  /*4430*/  UISETP.NE.AND UP1, UPT, UR14, 0x1b, UPT ;  /* 0x0000001b0e00788c */ /* 0x000fe2000bf25270 */
[----:B------:R-:W-:Y:S01]  /*4440*/  PLOP3.LUT P0, PT, PT, PT, UP0, 0x80, 0x8 ;  /* 0x000000000008781c */ /* 0x000fe20003f0f008 */
[----:B------:R-:W-:Y:S02]  /*4450*/  ULEA UR24, UR12, UR10, 0x8 ;  /* 0x0000000a0c187291 */ /* 0x000fe4000f8e40ff */
[----:B------:R-:W-:Y:S02]  /*4460*/  USEL UR11, URZ, 0x1, UP1 ;  /* 0x00000001ff0b7887 */ /* 0x000fe40008800000 */
[----:B------:R-:W-:Y:S02]  /*4470*/  USEL UR14, UR14, URZ, UP1 ;  /* 0x000000ff0e0e7287 */ /* 0x000fe40008800000 */
[----:B------:R-:W-:Y:S02]  /*4480*/  UIADD3 UR26, UPT, UPT, UR22, 0x80, URZ ;  /* 0x00000080161a7890 */ /* 0x000fe4000fffe0ff */
[----:B------:R-:W-:Y:S01]  /*4490*/  @UP0 ULEA UR4, UR14, UR6, 0x3 ;  /* 0x000000060e040291 */ /* 0x000fe2000f8e18ff */
[----:B------:R-:W-:Y:S01]  /*44a0*/  LOP3.LUT R3, R3, UR11, RZ, 0x3c, !PT ;  /* 0x0000000b03037c12 */ /* 0x000fe2000f8e3cff */
[----:B------:R-:W-:Y:S02]  /*44b0*/  UIADD3 UR28, UPT, UPT, UR24, 0x2, URZ ;  /* 0x00000002181c7890 */ /* 0x000fe4000fffe0ff */
[----:B------:R-:W-:Y:S01]  /*44c0*/  UIADD3 UR30, UPT, UPT, UR7, 0xd8, URZ ;  /* 0x000000d8071e7890 */ /* 0x000fe2000fffe0ff */
[----:B--2---:R-:W-:Y:S01]  /*44d0*/  @P0 SHF.L.U32 R0, R3, 0x1f, RZ ;  /* 0x0000001f03000819 */ /* 0x004fe200000006ff */
[----:B------:R-:W-:Y:S01]  /*44e0*/  UIADD3 UR7, UPT, UPT, UR13, 0x1, URZ ;  /* 0x000000010d077890 */ /* 0x000fe2000fffe0ff */
[----:B------:R-:W-:Y:S02]  /*44f0*/  UMOV UR23, 0x80004020 ;  /* 0x8000402000177882 */ /* 0x000fe40000000000 */
[----:B------:R4:W2:Y:S01]  /*4500*/  @P0 SYNCS.PHASECHK.TRANS64.TRYWAIT P1, [UR4], R0 ;  /* 0x00000000ff0005a7 */ /* 0x0008a20008021104 */
[----:B------:R-:W-:Y:S11]  /*4510*/  ELECT P0, URZ, PT ;  /* 0x0000000000ff782f */ /* 0x000ff60003800000 */
[----:B------:R-:W-:Y:S02]  /*4520*/  @!UPT UIADD3 URZ, UPT, UPT, URZ, URZ, URZ ;  /* 0x000000fffffff290 */ /* 0x000fe4000fffe0ff */
[C---:B-----5:R-:W-:Y:S02]  /*4530*/  @P0 R2UR.BROADCAST UR11, R4.reuse ;  /* 0x00000000040b02ca */ /* 0x060fe400008e0000 */
[----:B------:R-:W-:Y:S11]  /*4540*/  ELECT P0, URZ, PT ;  /* 0x0000000000ff782f */ /* 0x000ff60003800000 */
[----:B------:R-:W-:Y:S02]  /*4550*/  @!UPT UIADD3 URZ, UPT, UPT, URZ, URZ, URZ ;  /* 0x000000fffffff290 */ /* 0x000fe4000fffe0ff */
[----:B------:R-:W-:Y:S01]  /*4560*/  @P0 R2UR.BROADCAST UR4, R4 ;  /* 0x00000000040402ca */ /* 0x000fe200008e0000 */
[----:B------:R-:W-:Y:S02]  /*4570*/  UISETP.GT.U32.AND UP0, UPT, UR7, 0x1, UPT ;  /* 0x000000010700788c */ /* 0x000fe4000bf04070 */
[----:B------:R-:W-:Y:S01]  /*4580*/  UIADD3 UR13, UPT, UPT, UR13, -0x1, URZ ;  /* 0xffffffff0d0d7890 */ /* 0x000fe2000fffe0ff */
[----:B------:R-:W-:Y:S01]  /*4590*/  UMOV UR25, 0x80004020 ;  /* 0x8000402000197882 */ /* 0x000fe20000000000 */
[----:B------:R-:W-:Y:S01]  /*45a0*/  UMOV UR27, 0x80004020 ;  /* 0x80004020001b7882 */ /* 0x000fe20000000000 */
[----:B------:R-:W-:Y:S01]  /*45b0*/  UMOV UR29, 0x80004020 ;  /* 0x80004020001d7882 */ /* 0x000fe20000000000 */
[----:B------:R-:W-:Y:S01]  /*45c0*/  UMOV UR12, UR14 ;  /* 0x0000000e000c7c82 */ /* 0x000fe20008000000 */
[----:B------:R4:W-:Y:S01]  /*45d0*/  UTCQMMA gdesc[UR24], gdesc[UR22], tmem[UR11], tmem[UR20], idesc[UR21], UP3 ;  /* 0x00ff1416180075ea */ /* 0x0009e2000980030b */
[----:B------:R-:W-:Y:S04]  /*45e0*/  UPLOP3.LUT UP3, UPT, UPT, UPT, UPT, 0x80, 0x8 ;  /* 0x000000000008789c */ /* 0x000fe80003f6f070 */
[----:B------:R4:W-:Y:S01]  /*45f0*/  UTCQMMA gdesc[UR28], gdesc[UR26], tmem[UR4], tmem[UR18], idesc[UR19], UPT ;  /* 0x00ff121a1c0075ea */ /* 0x0009e2000b800304 */
[----:B------:R4:W-:Y:S01]  /*4600*/  UTCBAR.MULTICAST [UR30], URZ, UR9 ;  /* 0x000000ff1e0073e9 */ /* 0x0009e20008000809 */
[----:B------:R-:W-:Y:S05]  /*4610*/  BRA.U UP0, `(.L_x_83) ;  /* 0xfffffffd00607547 */ /* 0x000fea000b83ffff */
.L_x_80:
[----:B------:R-:W-:Y:S01]  /*4620*/  UIADD3 UR15, UPT, UPT, UR15, 0x1, URZ ;  /* 0x000000010f0f7890 */ /* 0x000fe2000fffe0ff */
[----:B------:R-:W-:Y:S01]  /*4630*/  LOP3.LUT R8, R8, 0x1, RZ, 0x3c, !PT ;  /* 0x0000000108087812 */ /* 0x000fe200078e3cff */
[----:B------:R-:W-:Y:S02]  /*4640*/  UIADD3 UR8, UPT, UPT, UR8, 0x1e0, URZ ;  /* 0x000001e008087890 */ /* 0x000fe4000fffe0ff */
[----:B------:R-:W-:-:S04]  /*4650*/  UISETP.NE.AND UP0, UPT, UR15, 0x2, UPT ;  /* 0x000000020f00788c */ /* 0x000fc8000bf05270 */
[----:B----4-:R-:W-:Y:S02]  /*4660*/  USEL UR4, URZ, 0x1, UP0 ;  /* 0x00000001ff047887 */ /* 0x010fe40008000000 */
[----:B------:R-:W-:Y:S01]  /*4670*/  USEL UR15, UR15, URZ, UP0 ;  /* 0x000000ff0f0f7287 */ /* 0x000fe20008000000 */
[----:B------:R3:W-:Y:S03]  /*4680*/  UTCBAR [UR8], URZ ;  /* 0x000000ff080073e9 */ /* 0x0007e600080000ff */
[----:B------:R-:W-:Y:S01]  /*4690*/  LOP3.LUT R9, R9, UR4, RZ, 0x3c, !PT ;  /* 0x0000000409097c12 */ /* 0x000fe2000f8e3cff */
[----:B------:R-:W-:Y:S07]  /*46a0*/  @P2 BRA `(.L_x_84) ;  /* 0xfffffff800d42947 */ /* 0x000fee000383ffff */
[----:B------:R-:W4:Y:S01]  /*46b0*/  S2UR UR4, SR_CgaCtaId ;  /* 0x00000000000479c3 */ /* 0x000f220000008800 */
[----:B------:R-:W-:Y:S01]  /*46c0*/  ELECT P0, URZ, PT ;  /* 0x0000000000ff782f */ /* 0x000fe20003800000 */
[----:B--2---:R-:W-:Y:S01]  /*46d0*/  IMAD.MOV.U32 R0, RZ, RZ, 0x1 ;  /* 0x00000001ff007424 */ /* 0x004fe200078e00ff */
[----:B------:R-:W-:Y:S01]  /*46e0*/  UIADD3 UR6, UPT, UPT, UR6, 0x1f0, URZ ;  /* 0x000001f006067890 */ /* 0x000fe2000fffe0ff */
[----:B------:R-:W-:Y:S01]  /*46f0*/  SHF.L.U32 R3, R9, 0x1f, RZ ;  /* 0x0000001f09037819 */ /* 0x000fe200000006ff */
[----:B------:R-:W-:-:S03]  /*4700*/  UMOV UR5, 0x40 ;  /* 0x0000004000057882 */ /* 0x000fc60000000000 */
[----:B------:R-:W-:Y:S01]  /*4710*/  UVIRTCOUNT.DEALLOC.SMPOOL 0x80 ;  /* 0x000000800000784c */ /* 0x000fe20000000000 */
[----:B----4-:R-:W-:Y:S02]  /*4720*/  ULEA UR4, UR4, UR5, 0x18 ;  /* 0x0000000504047291 */ /* 0x010fe4000f8ec0ff */
[----:B------:R-:W-:-:S07]  /*4730*/  ULEA UR5, UR15, UR6, 0x3 ;  /* 0x000000060f057291 */ /* 0x000fce000f8e18ff */
[----:B------:R2:W-:Y:S02]  /*4740*/  @P0 STS.U8 [UR4+0x1c], R0 ;  /* 0x00001c00ff000988 */ /* 0x0005e40008000004 */
[----:B------:R-:W4:Y:S02]  /*4750*/  SYNCS.PHASECHK.TRANS64.TRYWAIT P0, [UR5], R3 ;  /* 0x00000003ff0075a7 */ /* 0x000f240008001105 */
[----:B--2-4-:R-:W-:Y:S05]  /*4760*/  @!P0 BRA `(.L_x_85) ;  /* 0x00000038005c8947 */ /* 0x014fea0003800000 */
.L_x_184:
[----:B------:R-:W-:-:S04]  /*4770*/  UIADD3 UR7, UPT, UPT, UR15, 0x1, URZ ;  /* 0x000000010f077890 */ /* 0x000fc8000fffe0ff */
[----:B------:R-:W-:-:S04]  /*4780*/  UISETP.NE.AND UP0, UPT, UR7, 0x2, UPT ;  /* 0x000000020700788c */ /* 0x000fc8000bf05270 */
[----:B------:R-:W-:Y:S02]  /*4790*/  USEL UR5, URZ, 0x1, UP0 ;  /* 0x00000001ff057887 */ /* 0x000fe40008000000 */
[----:B------:R-:W-:-:S04]  /*47a0*/  USEL UR7, UR7, URZ, UP0 ;  /* 0x000000ff07077287 */ /* 0x000fc80008000000 */
[----:B------:R-:W-:Y:S01]  /*47b0*/  ULEA UR7, UR7, UR6, 0x3 ;  /* 0x0000000607077291 */ /* 0x000fe2000f8e18ff */
[----:B--2---:R-:W-:-:S04]  /*47c0*/  LOP3.LUT R3, R9, UR5, RZ, 0x3c, !PT ;  /* 0x0000000509037c12 */ /* 0x004fc8000f8e3cff */
[----:B------:R-:W-:-:S04]  /*47d0*/  SHF.L.U32 R3, R3, 0x1f, RZ ;  /* 0x0000001f03037819 */ /* 0x000fc800000006ff */
[----:B------:R-:W2:Y:S02]  /*47e0*/  SYNCS.PHASECHK.TRANS64.TRYWAIT P0, [UR7], R3 ;  /* 0x00000003ff0075a7 */ /* 0x000ea40008001107 */
[----:B--2---:R-:W-:Y:S05]  /*47f0*/  @!P0 BRA `(.L_x_86) ;  /* 0x0000003800508947 */ /* 0x004fea0003800000 */
.L_x_186:
[----:B------:R-:W-:Y:S01]  /*4800*/  NOP ;  /* 0x0000000000007918 */ /* 0x000fe20000000000 */
[----:B--2---:R-:W2:Y:S01]  /*4810*/  LDS R0, [UR4+0x14] ;  /* 0x00001404ff007984 */ /* 0x004ea20008000800 */
[----:B------:R-:W-:Y:S01]  /*4820*/  LOP3.LUT R2, R2, 0xffff, RZ, 0xc0, !PT ;  /* 0x0000ffff02027812 */ /* 0x000fe200078ec0ff */
[----:B------:R-:W-:Y:S02]  /*4830*/  IMAD.MOV.U32 R3, RZ, RZ, 0xffff ;  /* 0x0000ffffff037424 */ /* 0x000fe400078e00ff */
[----:B------:R-:W-:Y:S01]  /*4840*/  IMAD.MOV.U32 R5, RZ, RZ, 0x1 ;  /* 0x00000001ff057424 */ /* 0x000fe200078e00ff */
[----:B------:R-:W-:-:S04]  /*4850*/  SHF.R.U32.HI R2, RZ, 0x5, R2 ;  /* 0x00000005ff027819 */ /* 0x000fc80000011602 */
[-C--:B------:R-:W-:Y:S02]  /*4860*/  SHF.L.U32 R3, R3, R2.reuse, RZ ;  /* 0x0000000203037219 */ /* 0x080fe400000006ff */
[----:B------:R-:W-:Y:S02]  /*4870*/  SHF.L.U32 R5, R5, R2, RZ ;  /* 0x0000000205057219 */ /* 0x000fe400000006ff */
[----:B--2---:R-:W-:-:S04]  /*4880*/  LOP3.LUT R0, R0, R3, RZ, 0xc0, !PT ;  /* 0x0000000300007212 */ /* 0x004fc800078ec0ff */
[----:B------:R-:W-:-:S13]  /*4890*/  ISETP.NE.AND P0, PT, R0, R3, PT ;  /* 0x000000030000720c */ /* 0x000fda0003f05270 */
[----:B------:R-:W-:Y:S05]  /*48a0*/  @P0 BRA `(.L_x_87) ;  /* 0x00000000005c0947 */ /* 0x000fea0003800000 */
[----:B------:R-:W2:Y:S02]  /*48b0*/  LDS R0, [UR4+0x18] ;  /* 0x00001804ff007984 */ /* 0x000ea40008000800 */
[----:B--2---:R-:W-:-:S04]  /*48c0*/  LOP3.LUT R0, R0, R5, RZ, 0xc0, !PT ;  /* 0x0000000500007212 */ /* 0x004fc800078ec0ff */
[----:B------:R-:W-:-:S13]  /*48d0*/  ISETP.NE.AND P0, PT, R0, R5, PT ;  /* 0x000000050000720c */ /* 0x000fda0003f05270 */
[----:B------:R-:W-:Y:S05]  /*48e0*/  @P0 BRA `(.L_x_88) ;  /* 0x0000000000400947 */ /* 0x000fea0003800000 */
[----:B---3--:R-:W-:Y:S01]  /*48f0*/  R2UR UR8, R3 ;  /* 0x00000000030872ca */ /* 0x008fe200000e0000 */
[----:B------:R-:W2:Y:S01]  /*4900*/  S2R R2, SR_LANEID ;  /* 0x0000000000027919 */ /* 0x000ea20000000000 */
[----:B------:R-:W-:Y:S01]  /*4910*/  LOP3.LUT R5, RZ, R5, RZ, 0x33, !PT ;  /* 0x00000005ff057212 */ /* 0x000fe200078e33ff */
[----:B------:R-:W-:Y:S02]  /*4920*/  VOTEU.ANY UR7, UPT, PT ;  /* 0x0000000000077886 */ /* 0x000fe400038e0100 */
[----:B------:R-:W-:Y:S01]  /*4930*/  UFLO.U32 UR7, UR7 ;  /* 0x00000007000772bd */ /* 0x000fe200080e0000 */
[----:B------:R-:W3:Y:S07]  /*4940*/  REDUX UR5, R5 ;  /* 0x00000000050573c4 */ /* 0x000eee0000000000 */
[----:B------:R-:W-:-:S06]  /*4950*/  ULOP3.LUT UR8, URZ, UR8, URZ, 0x33, !UPT ;  /* 0x00000008ff087292 */ /* 0x000fcc000f8e33ff */
[----:B------:R-:W-:-:S04]  /*4960*/  IMAD.U32 R0, RZ, RZ, UR8 ;  /* 0x00000008ff007e24 */ /* 0x000fc8000f8e00ff */
[----:B------:R-:W4:Y:S02]  /*4970*/  REDUX UR6, R0 ;  /* 0x00000000000673c4 */ /* 0x000f240000000000 */
[----:B------:R1:W-:Y:S01]  /*4980*/  UTCATOMSWS.AND URZ, UR8 ;  /* 0x0000000800ff79e3 */ /* 0x0003e20008000000 */
[----:B--2---:R-:W-:Y:S01]  /*4990*/  ISETP.EQ.U32.AND P0, PT, R2, UR7, PT ;  /* 0x0000000702007c0c */ /* 0x004fe2000bf02070 */
[----:B---3--:R-:W-:Y:S02]  /*49a0*/  IMAD.U32 R2, RZ, RZ, UR5 ;  /* 0x00000005ff027e24 */ /* 0x008fe4000f8e00ff */
[----:B----4-:R-:W-:-:S10]  /*49b0*/  IMAD.U32 R3, RZ, RZ, UR6 ;  /* 0x00000006ff037e24 */ /* 0x010fd4000f8e00ff */
[----:B------:R2:W-:Y:S04]  /*49c0*/  @P0 ATOMS.AND RZ, [UR4+0x14], R3 ;  /* 0x00001403ffff098c */ /* 0x0005e8000a800004 */
[----:B------:R2:W-:Y:S01]  /*49d0*/  @P0 ATOMS.AND RZ, [UR4+0x18], R2 ;  /* 0x00001802ffff098c */ /* 0x0005e2000a800004 */
[----:B-1----:R-:W-:Y:S05]  /*49e0*/  BRA `(.L_x_89) ;  /* 0x0000000000147947 */ /* 0x002fea0003800000 */
.L_x_88:
[----:B------:R-:W-:Y:S02]  /*49f0*/  MOV R2, 0x4a10 ;  /* 0x00004a1000027802 */ /* 0x000fe40000000f00 */
[----:B-1-3-5:R-:W-:Y:S05]  /*4a00*/  CALL.REL.NOINC `($__internal_0_$__cuda_sm10x_tcgen05_guardrail_trap_col_being_dealloced_not_returned_by_alloc) ;  /* 0x0000003800707944 */ /* 0x02afea0003c00000 */
[----:B------:R-:W-:Y:S05]  /*4a10*/  BRA `(.L_x_89) ;  /* 0x0000000000087947 */ /* 0x000fea0003800000 */
.L_x_87:
[----:B------:R-:W-:Y:S02]  /*4a20*/  MOV R2, 0x4a40 ;  /* 0x00004a4000027802 */ /* 0x000fe40000000f00 */
[----:B-1-3-5:R-:W-:Y:S05]  /*4a30*/  CALL.REL.NOINC `($__internal_2_$__cuda_sm10x_tcgen05_guardrail_trap_unallocated_columns_being_dealloced) ;  /* 0x00000038007c7944 */ /* 0x02afea0003c00000 */
.L_x_89:
[----:B------:R-:W-:Y:S01]  /*4a40*/  NOP ;  /* 0x0000000000007918 */ /* 0x000fe20000000000 */
[----:B------:R-:W-:Y:S05]  /*4a50*/  EXIT ;  /* 0x000000000000794d */ /* 0x000fea0003800000 */
.L_x_73:
[----:B------:R-:W-:-:S09]  /*4a60*/  UISETP.NE.OR UP6, UPT, UR4, 0x3, !UP6 ;  /* 0x000000030400788c */ /* 0x000fd2000f7c5670 */
[----:B------:R-:W-:Y:S05]  /*4a70*/  BRA.U UP6, `(.L_x_90) ;  /* 0x0000000906ec7547 */ /* 0x000fea000b800000 */
[----:B------:R-:W2:Y:S01]  /*4a80*/  LDC R0, c[0x0][0xb30] ;  /* 0x0002cc00ff007b82 */ /* 0x000ea20000000800 */
[----:B------:R-:W3:Y:S01]  /*4a90*/  LDCU.64 UR4, c[0x0][0x888] ;  /* 0x00011100ff0477ac */ /* 0x000ee20008000a00 */
[----:B------:R-:W-:Y:S02]  /*4aa0*/  HFMA2 R27, -RZ, RZ, 0, 0 ;  /* 0x00000000ff1b7431 */ /* 0x000fe400000001ff */
[----:B------:R-:W-:Y:S01]  /*4ab0*/  IMAD.MOV.U32 R28, RZ, RZ, 0x1 ;  /* 0x00000001ff1c7424 */ /* 0x000fe200078e00ff */
[----:B------:R-:W4:Y:S01]  /*4ac0*/  LDCU.64 UR14, c[0x0][0x890] ;  /* 0x00011200ff0e77ac */ /* 0x000f220008000a00 */
[----:B------:R-:W-:Y:S02]  /*4ad0*/  IMAD.MOV.U32 R25, RZ, RZ, 0x1000 ;  /* 0x00001000ff197424 */ /* 0x000fe400078e00ff */
[----:B------:R-:W1:Y:S01]  /*4ae0*/  LDC R19, c[0x0][0x370] ;  /* 0x0000dc00ff137b82 */ /* 0x000e620000000800 */
[----:B------:R-:W-:Y:S01]  /*4af0*/  UMOV UR16, 0x400 ;  /* 0x0000040000107882 */ /* 0x000fe20000000000 */
[----:B------:R-:W-:-:S02]  /*4b00*/  USEL UR17, URZ, 0x1, UP5 ;  /* 0x00000001ff117887 */ /* 0x000fc4000a800000 */
[----:B------:R-:W-:Y:S02]  /*4b10*/  ULEA UR16, UR42, UR16, 0x18 ;  /* 0x000000102a107291 */ /* 0x000fe4000f8ec0ff */
[----:B------:R-:W-:Y:S02]  /*4b20*/  UPLOP3.LUT UP2, UPT, UPT, UPT, UPT, 0x40, 0x4 ;  /* 0x000000000004789c */ /* 0x000fe40003f4e870 */
[----:B------:R-:W1:Y:S01]  /*4b30*/  LDC R2, c[0x0][0xb0c] ;  /* 0x0002c300ff027b82 */ /* 0x000e620000000800 */
[----:B------:R-:W-:Y:S02]  /*4b40*/  UIADD3 UR18, UPT, UPT, UR16, 0x1d8, URZ ;  /* 0x000001d810127890 */ /* 0x000fe4000fffe0ff */
[----:B---3--:R-:W-:Y:S02]  /*4b50*/  UISETP.NE.U32.AND UP1, UPT, UR4, URZ, UPT ;  /* 0x000000ff0400728c */ /* 0x008fe4000bf25070 */
[----:B------:R-:W-:Y:S02]  /*4b60*/  UIADD3 UR4, UPT, UPT, UR16, 0x1b0, URZ ;  /* 0x000001b010047890 */ /* 0x000fe4000fffe0ff */
[----:B----4-:R-:W-:Y:S01]  /*4b70*/  UISETP.NE.U32.AND UP4, UPT, UR14, URZ, UPT ;  /* 0x000000ff0e00728c */ /* 0x010fe2000bf85070 */
[----:B------:R-:W3:Y:S01]  /*4b80*/  LDC R18, c[0x0][0xb20] ;  /* 0x0002c800ff127b82 */ /* 0x000ee20000000800 */
[----:B--2---:R-:W-:Y:S01]  /*4b90*/  ISETP.NE.AND P1, PT, R0, 0x1, PT ;  /* 0x000000010000780c */ /* 0x004fe20003f25270 */
[----:B------:R-:W-:-:S02]  /*4ba0*/  UISETP.NE.AND.EX UP1, UPT, UR5, URZ, UPT, UP1 ;  /* 0x000000ff0500728c */ /* 0x000fc4000bf25310 */
[----:B------:R-:W-:Y:S02]  /*4bb0*/  UPRMT UR42, UR42, 0x654, UR4 ;  /* 0x000006542a2a7896 */ /* 0x000fe40008000004 */
[----:B------:R-:W-:Y:S02]  /*4bc0*/  UPRMT UR18, URZ, 0x654, UR18 ;  /* 0x00000654ff127896 */ /* 0x000fe40008000012 */
[----:B------:R-:W2:Y:S01]  /*4bd0*/  LDC.64 R30, c[0x0][0x348] ;  /* 0x0000d200ff1e7b82 */ /* 0x000ea20000000a00 */
[----:B------:R-:W-:-:S07]  /*4be0*/  UISETP.NE.AND.EX UP4, UPT, UR15, URZ, UPT, UP4 ;  /* 0x000000ff0f00728c */ /* 0x000fce000bf85340 */
[----:B------:R-:W4:Y:S08]  /*4bf0*/  LDC.64 R16, c[0x0][0xb10] ;  /* 0x0002c400ff107b82 */ /* 0x000f300000000a00 */
[----:B------:R-:W1:Y:S08]  /*4c00*/  LDC.64 R6, c[0x0][0xb18] ;  /* 0x0002c600ff067b82 */ /* 0x000e700000000a00 */
[----:B------:R-:W1:Y:S08]  /*4c10*/  LDC.64 R4, c[0x0][0xb28] ;  /* 0x0002ca00ff047b82 */ /* 0x000e700000000a00 */
[----:B---3--:R-:W1:Y:S02]  /*4c20*/  LDC R24, c[0x0][0x374] ;  /* 0x0000dd00ff187b82 */ /* 0x008e640000000800 */
.L_x_98:
[----:B------:R-:W-:Y:S04]  /*4c30*/  SHF.L.U32 R3, R27, 0x1f, RZ ;  /* 0x0000001f1b037819 */ /* 0x000fe800000006ff */
[----:B---3--:R-:W3:Y:S02]  /*4c40*/  SYNCS.PHASECHK.TRANS64.TRYWAIT P0, [UR16+0x1d0], R3 ;  /* 0x0001d003ff0075a7 */ /* 0x008ee40008001110 */
[----:B---3--:R-:W-:Y:S05]  /*4c50*/  @!P0 BRA `(.L_x_91) ;  /* 0x0000003400508947 */ /* 0x008fea0003800000 */
.L_x_188:
[----:B-1----:R-:W-:Y:S01]  /*4c60*/  ISETP.GE.AND P0, PT, R40, 0x1, PT ;  /* 0x000000012800780c */ /* 0x002fe20003f06270 */
[----:B------:R-:W1:Y:S01]  /*4c70*/  LDS.128 R20, [UR16+0x210] ;  /* 0x00021010ff147984 */ /* 0x000e620008000c00 */
[----:B------:R-:W-:Y:S02]  /*4c80*/  ISETP.NE.U32.AND P4, PT, RZ, UR14, PT ;  /* 0x0000000eff007c0c */ /* 0x000fe4000bf85070 */
[----:B------:R-:W-:Y:S01]  /*4c90*/  SHF.L.U32 R26, R28, 0x1f, RZ ;  /* 0x0000001f1c1a7819 */ /* 0x000fe200000006ff */
[----:B------:R-:W-:Y:S01]  /*4ca0*/  @!PT LDS RZ, [RZ] ;  /* 0x00000000fffff984 */ /* 0x000fe20000000800 */
[----:B------:R-:W-:Y:S01]  /*4cb0*/  @!PT LDS RZ, [RZ] ;  /* 0x00000000fffff984 */ /* 0x000fe20000000800 */
[----:B------:R-:W-:Y:S01]  /*4cc0*/  @!PT LDS RZ, [RZ] ;  /* 0x00000000fffff984 */ /* 0x000fe20000000800 */
[----:B------:R-:W-:Y:S01]  /*4cd0*/  @!PT LDS RZ, [RZ] ;  /* 0x00000000fffff984 */ /* 0x000fe20000000800 */
[----:B------:R2:W-:Y:S06]  /*4ce0*/  MEMBAR.ALL.CTA ;  /* 0x0000000000007992 */ /* 0x0005ec0000008000 */
[----:B--2---:R-:W2:Y:S01]  /*4cf0*/  FENCE.VIEW.ASYNC.S ;  /* 0x00000000000073c6 */ /* 0x004ea20000000000 */
[----:B------:R-:W-:Y:S01]  /*4d00*/  ISETP.NE.AND.EX P4, PT, RZ, UR15, PT, P4 ;  /* 0x0000000fff007c0c */ /* 0x000fe2000bf85340 */
[----:B--2---:R-:W-:Y:S01]  /*4d10*/  SYNCS.ARRIVE.TRANS64.RED.A1T0 RZ, [UR18], RZ ;  /* 0x000000ffffff79a7 */ /* 0x004fe20008100412 */
[----:B-1----:R-:W-:Y:S11]  /*4d20*/  LOP3.LUT P3, RZ, R22, 0x1, RZ, 0xc0, !PT ;  /* 0x0000000116ff7812 */ /* 0x002ff6000786c0ff */
[----:B------:R-:W-:Y:S02]  /*4d30*/  @!UPT UIADD3 URZ, UPT, UPT, URZ, URZ, URZ ;  /* 0x000000fffffff290 */ /* 0x000fe4000fffe0ff */
[----:B------:R-:W-:Y:S02]  /*4d40*/  @P3 MOV R13, R20 ;  /* 0x00000014000d3202 */ /* 0x000fe40000000f00 */
[----:B------:R-:W-:Y:S01]  /*4d50*/  @P3 LOP3.LUT R8, R21, 0xffff, RZ, 0xc0, !PT ;  /* 0x0000ffff15083812 */ /* 0x000fe200078ec0ff */
[----:B------:R-:W-:Y:S06]  /*4d60*/  @!P0 BRA `(.L_x_92) ;  /* 0x0000000000a48947 */ /* 0x000fec0003800000 */
[----:B------:R-:W-:Y:S01]  /*4d70*/  IMAD.HI.U32 R29, R24, R7, RZ ;  /* 0x00000007181d7227 */ /* 0x000fe200078e00ff */
[----:B------:R-:W-:Y:S02]  /*4d80*/  ISETP.NE.AND P0, PT, R6, 0x1, PT ;  /* 0x000000010600780c */ /* 0x000fe40003f05270 */
[----:B------:R-:W-:Y:S01]  /*4d90*/  ISETP.NE.AND P2, PT, R40, 0x1, PT ;  /* 0x000000012800780c */ /* 0x000fe20003f45270 */
[----:B----4-:R-:W-:Y:S01]  /*4da0*/  IMAD.HI.U32 R32, R19, R16, RZ ;  /* 0x0000001013207227 */ /* 0x010fe200078e00ff */
[----:B------:R-:W-:Y:S02]  /*4db0*/  SHF.R.U32.HI R29, RZ, R18, R29 ;  /* 0x00000012ff1d7219 */ /* 0x000fe4000001161d */
[----:B------:R-:W-:Y:S01]  /*4dc0*/  ISETP.NE.AND P5, PT, R2, 0x1, PT ;  /* 0x000000010200780c */ /* 0x000fe20003fa5270 */
[----:B------:R-:W-:Y:S01]  /*4dd0*/  IMAD.HI.U32 R34, R13, R16, RZ ;  /* 0x000000100d227227 */ /* 0x000fe200078e00ff */
[----:B------:R-:W-:Y:S02]  /*4de0*/  SHF.R.U32.HI R32, RZ, R17, R32 ;  /* 0x00000011ff207219 */ /* 0x000fe40000011620 */
[----:B---3--:R-:W-:Y:S01]  /*4df0*/  SEL R3, R24, R29, !P0 ;  /* 0x0000001d18037207 */ /* 0x008fe20004000000 */
[C---:B------:R-:W-:Y:S01]  /*4e00*/  IMAD.HI.U32 R29, R8.reuse, R7, RZ ;  /* 0x00000007081d7227 */ /* 0x040fe200078e00ff */
[----:B------:R-:W-:Y:S02]  /*4e10*/  SEL R11, R19, R32, !P5 ;  /* 0x00000020130b7207 */ /* 0x000fe40006800000 */
[----:B------:R-:W-:Y:S01]  /*4e20*/  SHF.R.U32.HI R34, RZ, R17, R34 ;  /* 0x00000011ff227219 */ /* 0x000fe20000011622 */
[----:B------:R-:W-:Y:S01]  /*4e30*/  IMAD.HI.U32 R36, R3, R4, RZ ;  /* 0x0000000403247227 */ /* 0x000fe200078e00ff */
[----:B------:R-:W-:Y:S03]  /*4e40*/  SHF.R.U32.HI R29, RZ, R18, R29 ;  /* 0x00000012ff1d7219 */ /* 0x000fe6000001161d */
[----:B------:R-:W-:Y:S01]  /*4e50*/  IMAD.HI.U32 R32, R11, R4, RZ ;  /* 0x000000040b207227 */ /* 0x000fe200078e00ff */
[----:B------:R-:W-:Y:S02]  /*4e60*/  @P2 SHF.R.U32.HI R3, RZ, R5, R36 ;  /* 0x00000005ff032219 */ /* 0x000fe40000011624 */
[----:B------:R-:W-:Y:S02]  /*4e70*/  SEL R9, R8, R29, !P0 ;  /* 0x0000001d08097207 */ /* 0x000fe40004000000 */
[----:B------:R-:W-:Y:S01]  /*4e80*/  @P2 SHF.R.U32.HI R11, RZ, R5, R32 ;  /* 0x00000005ff0b2219 */ /* 0x000fe20000011620 */
[C---:B------:R-:W-:Y:S01]  /*4e90*/  IMAD R10, R40.reuse, R3, RZ ;  /* 0x00000003280a7224 */ /* 0x040fe200078e02ff */
[----:B------:R-:W-:Y:S01]  /*4ea0*/  SEL R3, R13, R34, !P5 ;  /* 0x000000220d037207 */ /* 0x000fe20006800000 */
[C---:B------:R-:W-:Y:S03]  /*4eb0*/  IMAD.HI.U32 R14, R9.reuse, R4, RZ ;  /* 0x00000004090e7227 */ /* 0x040fe600078e00ff */
[----:B------:R-:W-:Y:S01]  /*4ec0*/  ISETP.GE.AND P0, PT, R9, R10, PT ;  /* 0x0000000a0900720c */ /* 0x000fe20003f06270 */
[C---:B------:R-:W-:Y:S01]  /*4ed0*/  IMAD R12, R40.reuse, R11, RZ ;  /* 0x0000000b280c7224 */ /* 0x040fe200078e02ff */
[-C--:B------:R-:W-:Y:S04]  /*4ee0*/  SHF.R.U32.HI R14, RZ, R5.reuse, R14 ;  /* 0x00000005ff0e7219 */ /* 0x080fe8000001160e */
[----:B------:R-:W-:Y:S02]  /*4ef0*/  ISETP.GE.OR P0, PT, R3, R12, P0 ;  /* 0x0000000c0300720c */ /* 0x000fe40000706670 */
[----:B------:R-:W-:Y:S05]  /*4f00*/  SEL R15, R9, R14, !P2 ;  /* 0x0000000e090f7207 */ /* 0x000fea0005000000 */
[----:B------:R-:W-:Y:S04]  /*4f10*/  IMAD.MOV R14, RZ, RZ, -R15 ;  /* 0x000000ffff0e7224 */ /* 0x000fe800078e0a0f */
[----:B------:R-:W-:Y:S02]  /*4f20*/  IMAD R14, R40, R14, R9 ;  /* 0x0000000e280e7224 */ /* 0x000fe400078e0209 */
[C---:B------:R-:W-:Y:S05]  /*4f30*/  @!P0 IMAD.HI.U32 R10, R3.reuse, R4, RZ ;  /* 0x00000004030a8227 */ /* 0x040fea00078e00ff */
[----:B------:R-:W-:Y:S04]  /*4f40*/  @!P0 SHF.R.U32.HI R10, RZ, R5, R10 ;  /* 0x00000005ff0a8219 */ /* 0x000fe8000001160a */
[----:B------:R-:W-:Y:S01]  /*4f50*/  @!P0 SEL R0, R3, R10, !P2 ;  /* 0x0000000a03008207 */ /* 0x000fe20005000000 */
[----:B------:R-:W-:Y:S03]  /*4f60*/  IMAD.MOV R10, RZ, RZ, -R3 ;  /* 0x000000ffff0a7224 */ /* 0x000fe600078e0a03 */
[----:B------:R-:W-:Y:S01]  /*4f70*/  @!P0 IADD3 R15, PT, PT, R15, -R0, RZ ;  /* 0x800000000f0f8210 */ /* 0x000fe20007ffe0ff */
[----:B------:R-:W-:Y:S01]  /*4f80*/  @!P0 IMAD R0, R11, R14, R0 ;  /* 0x0000000e0b008224 */ /* 0x000fe200078e0200 */
[----:B------:R-:W-:Y:S01]  /*4f90*/  IADD3 R11, PT, PT, -R9, RZ, RZ ;  /* 0x000000ff090b7210 */ /* 0x000fe20007ffe1ff */
[----:B------:R-:W-:Y:S02]  /*4fa0*/  IMAD R13, R2, R10, R13 ;  /* 0x0000000a020d7224 */ /* 0x000fe400078e020d */
[----:B------:R-:W-:Y:S02]  /*4fb0*/  @!P0 IMAD R9, R15, R40, R3 ;  /* 0x000000280f098224 */ /* 0x000fe400078e0203 */
[----:B------:R-:W-:Y:S02]  /*4fc0*/  @!P0 IMAD.MOV.U32 R3, RZ, RZ, R0 ;  /* 0x000000ffff038224 */ /* 0x000fe400078e0000 */
[----:B------:R-:W-:Y:S02]  /*4fd0*/  IMAD R8, R6, R11, R8 ;  /* 0x0000000b06087224 */ /* 0x000fe400078e0208 */
[----:B------:R-:W-:Y:S02]  /*4fe0*/  IMAD R13, R3, R2, R13 ;  /* 0x00000002030d7224 */ /* 0x000fe400078e020d */
[----:B------:R-:W-:Y:S02]  /*4ff0*/  IMAD R8, R9, R6, R8 ;  /* 0x0000000609087224 */ /* 0x000fe400078e0208 */
.L_x_92:
[----:B------:R-:W-:Y:S05]  /*5000*/  BRA.U UP2, `(.L_x_93) ;  /* 0x0000000102107547 */ /* 0x000fea000b800000 */
[----:B---3--:R-:W-:Y:S04]  /*5010*/  MOV R0, UR17 ;  /* 0x0000001100007c02 */ /* 0x008fe80008000f00 */
[----:B------:R-:W-:Y:S04]  /*5020*/  SHF.L.U32 R3, R0, 0x1f, RZ ;  /* 0x0000001f00037819 */ /* 0x000fe800000006ff */
[----:B------:R-:W1:Y:S02]  /*5030*/  SYNCS.PHASECHK.TRANS64.TRYWAIT P0, [UR16+0x1c8], R3 ;  /* 0x0001c803ff0075a7 */ /* 0x000e640008001110 */
[----:B-1----:R-:W-:Y:S05]  /*5040*/  @!P0 BRA `(.L_x_94) ;  /* 0x00000030006c8947 */ /* 0x002fea0003800000 */
.L_x_93:
[----:B------:R-:W-:Y:S05]  /*5050*/  BRA.U !UP4, `(.L_x_95) ;  /* 0x000000010c347547 */ /* 0x000fea000b800000 */
[----:B------:R-:W-:Y:S01]  /*5060*/  UPLOP3.LUT UP0, UPT, UPT, UPT, UP1, 0x80, 0x8 ;  /* 0x000000000008789c */ /* 0x000fe20003f0f010 */
[----:B-1-3--:R-:W-:Y:S02]  /*5070*/  HFMA2 R0, -RZ, RZ, 0, 5.9604644775390625e-08 ;  /* 0x00000001ff007431 */ /* 0x00afe400000001ff */
[----:B------:R-:W-:Y:S03]  /*5080*/  IMAD.MOV.U32 R102, RZ, RZ, 0x1 ;  /* 0x00000001ff667424 */ /* 0x000fe600078e00ff */
[----:B------:R-:W-:Y:S05]  /*5090*/  PLOP3.LUT P0, PT, PT, PT, UP0, 0x80, 0x8 ;  /* 0x000000000008781c */ /* 0x000fea0003f0f008 */
[----:B------:R-:W1:Y:S01]  /*50a0*/  @UP0 LDCU.64 UR6, c[0x0][0x888] ;  /* 0x00011100ff0607ac */ /* 0x000e620008000a00 */
[----:B------:R-:W-:Y:S07]  /*50b0*/  @UP0 UIMAD UR4, UR45, UR14, URZ ;  /* 0x0000000e2d0402a4 */ /* 0x000fee000f8e02ff */
[----:B------:R-:W-:Y:S01]  /*50c0*/  @!P0 PRMT R102, R0, 0x7610, R102 ;  /* 0x0000761000668816 */ /* 0x000fe20000000066 */
[----:B-1----:R-:W-:Y:S03]  /*50d0*/  @UP0 UIMAD.WIDE UR6, UR4, 0x4, UR6 ;  /* 0x00000004040608a5 */ /* 0x002fe6000f8e0206 */
[----:B------:R-:W1:Y:S03]  /*50e0*/  @!UP0 LDCU UR4, c[0x0][0x880] ;  /* 0x00011000ff0487ac */ /* 0x000e660008000800 */
[----:B------:R-:W-:Y:S01]  /*50f0*/  IMAD.U32 R10, RZ, RZ, UR6 ;  /* 0x00000006ff0a7e24 */ /* 0x000fe2000f8e00ff */
[----:B------:R-:W-:Y:S05]  /*5100*/  MOV R11, UR7 ;  /* 0x00000007000b7c02 */ /* 0x000fea0008000f00 */
[----:B-----5:R2:W5:Y:S02]  /*5110*/  @P0 LDG.E R49, desc[UR38][R10.64] ;  /* 0x000000260a310981 */ /* 0x020564000c1e1900 */
[----:B-12---:R-:W-:Y:S07]  /*5120*/  @!P0 IMAD.U32 R49, RZ, RZ, UR4 ;  /* 0x00000004ff318e24 */ /* 0x006fee000f8e00ff */
.L_x_95:
[----:B-----5:R-:W-:Y:S01]  /*5130*/  @!P4 FSETP.EQ.AND P5, PT, R49, RZ, PT ;  /* 0x000000ff3100c20b */ /* 0x020fe20003fa2000 */
[----:B------:R-:W-:Y:S01]  /*5140*/  @!UPT UIADD3 URZ, UPT, UPT, URZ, URZ, URZ ;  /* 0x000000fffffff290 */ /* 0x000fe2000fffe0ff */
[----:B------:R-:W-:Y:S11]  /*5150*/  @!P4 BRA `(.L_x_96) ;  /* 0x000000000014c947 */ /* 0x000ff60003800000 */
[----:B------:R-:W-:Y:S02]  /*5160*/  LOP3.LUT P0, RZ, R102, 0xff, RZ, 0xc0, !PT ;  /* 0x000000ff66ff7812 */ /* 0x000fe4000780c0ff */
[----:B------:R-:W-:Y:S04]  /*5170*/  PLOP3.LUT P5, PT, PT, PT, UP0, 0x80, 0x8 ;  /* 0x000000000008781c */ /* 0x000fe80003faf008 */
[----:B------:R-:W-:Y:S07]  /*5180*/  PLOP3.LUT P5, PT, P5, PT, PT, 0x8, 0x80 ;  /* 0x000000000080781c */ /* 0x000fee0002fae170 */
[----:B------:R-:W-:Y:S11]  /*5190*/  @P0 FSETP.EQ.AND P5, PT, R49, RZ, PT ;  /* 0x000000ff3100020b */ /* 0x000ff60003fa2000 */
[----:B------:R-:W-:Y:S02]  /*51a0*/  @!UPT UIADD3 URZ, UPT, UPT, URZ, URZ, URZ ;  /* 0x000000fffffff290 */ /* 0x000fe4000fffe0ff */
.L_x_96:
[----:B------:R-:W2:Y:S01]  /*51b0*/  SYNCS.PHASECHK.TRANS64.TRYWAIT P4, [UR16+0x1b8], R26 ;  /* 0x0001b81aff0075a7 */ /* 0x000ea20008081110 */
[----:B------:R-:W-:Y:S04]  /*51c0*/  @P3 SHF.R.U32.HI R20, RZ, 0x10, R21 ;  /* 0x00000010ff143819 */ /* 0x000fe80000011615 */
[----:B------:R-:W-:Y:S01]  /*51d0*/  @P3 R2UR UR45, R20 ;  /* 0x00000000142d32ca */ /* 0x000fe200000e0000 */
[----:B------:R-:W5:Y:S08]  /*51e0*/  LDC.64 R14, c[0x0][0xb10] ;  /* 0x0002c400ff0e7b82 */ /* 0x000f700000000a00 */
[----:B------:R-:W4:Y:S08]  /*51f0*/  LDC.64 R10, c[0x0][0xb18] ;  /* 0x0002c600ff0a7b82 */ /* 0x000f300000000a00 */
[----:B-1-3--:R-:W1:Y:S08]  /*5200*/  @!P1 LDC R0, c[0x0][0xb20] ;  /* 0x0002c800ff009b82 */ /* 0x00ae700000000800 */
[----:B------:R-:W3:Y:S01]  /*5210*/  @!P1 LDC R3, c[0x0][0xb0c] ;  /* 0x0002c300ff039b82 */ /* 0x000ee20000000800 */
[----:B-----5:R-:W-:Y:S05]  /*5220*/  @!P1 IMAD.HI.U32 R14, R13, R14, RZ ;  /* 0x0000000e0d0e9227 */ /* 0x020fea00078e00ff */
[----:B------:R-:W-:Y:S01]  /*5230*/  @!P1 SHF.R.U32.HI R14, RZ, R15, R14 ;  /* 0x0000000fff0e9219 */ /* 0x000fe2000001160e */
[----:B----4-:R-:W-:Y:S01]  /*5240*/  @!P1 IMAD.HI.U32 R11, R8, R11, RZ ;  /* 0x0000000b080b9227 */ /* 0x010fe200078e00ff */
[----:B------:R-:W-:Y:S04]  /*5250*/  @!P1 ISETP.NE.AND P0, PT, R10, 0x1, PT ;  /* 0x000000010a00980c */ /* 0x000fe80003f05270 */
[----:B-1----:R-:W-:Y:S02]  /*5260*/  @!P1 SHF.R.U32.HI R9, RZ, R0, R11 ;  /* 0x00000000ff099219 */ /* 0x002fe4000001160b */
[----:B---3--:R-:W-:Y:S02]  /*5270*/  @!P1 ISETP.NE.AND P2, PT, R3, 0x1, PT ;  /* 0x000000010300980c */ /* 0x008fe40003f45270 */
[----:B------:R-:W-:Y:S02]  /*5280*/  @!P1 SEL R9, R8, R9, !P0 ;  /* 0x0000000908099207 */ /* 0x000fe40004000000 */
[----:B------:R-:W-:Y:S02]  /*5290*/  ELECT P0, URZ, PT ;  /* 0x0000000000ff782f */ /* 0x000fe40003800000 */
[----:B------:R-:W-:Y:S05]  /*52a0*/  @!P1 SEL R14, R13, R14, !P2 ;  /* 0x0000000e0d0e9207 */ /* 0x000fea0005000000 */
[----:B------:R-:W-:Y:S02]  /*52b0*/  @!P1 IMAD.IADD R0, R9, 0x1, -R14 ;  /* 0x0000000109009824 */ /* 0x000fe400078e0a0e */
[----:B------:R-:W-:Y:S02]  /*52c0*/  @!P1 IMAD.IADD R9, R14, 0x1, -R9 ;  /* 0x000000010e099824 */ /* 0x000fe400078e0a09 */
[----:B------:R-:W-:Y:S02]  /*52d0*/  @!P1 IMAD R13, R0, R3, R13 ;  /* 0x00000003000d9224 */ /* 0x000fe400078e020d */
[----:B------:R-:W-:Y:S01]  /*52e0*/  @!P1 IMAD R8, R9, R10, R8 ;  /* 0x0000000a09089224 */ /* 0x000fe200078e0208 */
[----:B--2---:R-:W-:Y:S06]  /*52f0*/  @!P4 BRA `(.L_x_97) ;  /* 0x0000002c00d8c947 */ /* 0x004fec0003800000 */
.L_x_191:
[----:B------:R-:W-:Y:S02]  /*5300*/  PLOP3.LUT P5, PT, P5, P0, PT, 0xf2, 0x2f ;  /* 0x00000000002f781c */ /* 0x000fe40002fa1e72 */
[----:B------:R-:W-:Y:S02]  /*5310*/  LOP3.LUT R28, R28, 0x1, RZ, 0x3c, !PT ;  /* 0x000000011c1c7812 */ /* 0x000fe400078e3cff */
[----:B------:R-:W-:Y:S09]  /*5320*/  LOP3.LUT R27, R27, 0x1, RZ, 0x3c, !PT ;  /* 0x000000011b1b7812 */ /* 0x000ff200078e3cff */
[----:B------:R-:W-:Y:S01]  /*5330*/  VOTEU.ALL UP3, P5 ;  /* 0x0000000000ff7886 */ /* 0x000fe20002860000 */
[----:B------:R-:W-:Y:S01]  /*5340*/  @!P5 IMAD.SHL.U32 R101, R101, 0x40, RZ ;  /* 0x000000406565d824 */ /* 0x000fe200078e00ff */
[----:B-1----:R-:W-:Y:S01]  /*5350*/  @!P5 IADD3 R3, P0, PT, R30, 0x580, RZ ;  /* 0x000005801e03d810 */ /* 0x002fe20007f1e0ff */
[----:B------:R-:W-:Y:S02]  /*5360*/  @!P5 IMAD.SHL.U32 R103, R103, 0x40, RZ ;  /* 0x000000406767d824 */ /* 0x000fe400078e00ff */
[----:B------:R-:W1:Y:S01]  /*5370*/  @!UP3 LDCU.128 UR4, c[0x0][0x980] ;  /* 0x00013000ff04b7ac */ /* 0x000e620008000c00 */
[----:B------:R-:W-:Y:S01]  /*5380*/  @!P5 R2UR UR10, R101 ;  /* 0x00000000650ad2ca */ /* 0x000fe200000e0000 */
[----:B------:R-:W-:Y:S01]  /*5390*/  @!P5 IMAD.X R0, RZ, RZ, R31, P0 ;  /* 0x000000ffff00d224 */ /* 0x000fe200000e061f */
[----:B------:R-:W-:Y:S01]  /*53a0*/  @!P5 R2UR UR11, R103 ;  /* 0x00000000670bd2ca */ /* 0x000fe200000e0000 */
[----:B------:R-:W-:Y:S02]  /*53b0*/  IMAD.IADD R101, R8, 0x1, R79 ;  /* 0x0000000108657824 */ /* 0x000fe400078e024f */
[----:B------:R-:W-:Y:S01]  /*53c0*/  IMAD.IADD R103, R13, 0x1, R100 ;  /* 0x000000010d677824 */ /* 0x000fe200078e0264 */
[----:B------:R-:W2:Y:S09]  /*53d0*/  @!UP3 LDCU.64 UR8, c[0x0][0x990] ;  /* 0x00013200ff08b7ac */ /* 0x000eb20008000a00 */
[----:B-1----:R-:W-:Y:S02]  /*53e0*/  UIMAD.WIDE.U32 UR12, UR11, UR5, URZ ;  /* 0x000000050b0c72a5 */ /* 0x002fe4000f8e00ff */
[----:B------:R-:W-:Y:S05]  /*53f0*/  @!UP3 UISETP.NE.AND UP2, UPT, UR4, 0x1, UPT ;  /* 0x000000010400b88c */ /* 0x000fea000bf45270 */
[----:B------:R-:W-:Y:S02]  /*5400*/  @!UP3 UMOV UR5, UR13 ;  /* 0x0000000d0005bc82 */ /* 0x000fe40008000000 */
[----:B------:R-:W-:Y:S01]  /*5410*/  @!UP3 USHF.R.U32.HI UR5, URZ, UR6, UR5 ;  /* 0x00000006ff05b299 */ /* 0x000fe20008011605 */
[----:B------:R-:W-:Y:S03]  /*5420*/  @!P5 R2UR UR6, R3 ;  /* 0x000000000306d2ca */ /* 0x000fe600000e0000 */
[----:B------:R-:W-:Y:S02]  /*5430*/  @!UP3 USEL UR12, UR11, UR5, !UP2 ;  /* 0x000000050b0cb287 */ /* 0x000fe4000d000000 */
[----:B------:R-:W-:Y:S01]  /*5440*/  @!UP3 UISETP.NE.AND UP2, UPT, UR7, 0x1, UPT ;  /* 0x000000010700b88c */ /* 0x000fe2000bf45270 */
[----:B------:R-:W-:Y:S01]  /*5450*/  @!P5 R2UR UR5, R0 ;  /* 0x000000000005d2ca */ /* 0x000fe200000e0000 */
[----:B--2---:R-:W-:Y:S02]  /*5460*/  UIMAD.WIDE.U32 UR20, UR12, UR8, URZ ;  /* 0x000000080c1472a5 */ /* 0x004fe4000f8e00ff */
[----:B------:R-:W-:Y:S04]  /*5470*/  @!UP3 UIADD3 UR8, UPT, UPT, UR16, 0x400, URZ ;  /* 0x000004001008b890 */ /* 0x000fe8000fffe0ff */
[----:B------:R-:W-:Y:S01]  /*5480*/  IMAD.U32 R10, RZ, RZ, UR6 ;  /* 0x00000006ff0a7e24 */ /* 0x000fe2000f8e00ff */
[----:B------:R-:W-:Y:S01]  /*5490*/  @!UP3 UMOV UR13, UR21 ;  /* 0x00000015000dbc82 */ /* 0x000fe20008000000 */
[----:B------:R-:W-:Y:S02]  /*54a0*/  @!UP3 UIADD3 UR6, UPT, UPT, -UR12, URZ, URZ ;  /* 0x000000ff0c06b290 */ /* 0x000fe4000fffe1ff */
[----:B------:R-:W-:Y:S01]  /*54b0*/  @!UP3 USHF.R.U32.HI UR9, URZ, UR9, UR13 ;  /* 0x00000009ff09b299 */ /* 0x000fe2000801160d */
[----:B------:R-:W-:Y:S01]  /*54c0*/  @!P5 R2UR UR20, R10 ;  /* 0x000000000a14d2ca */ /* 0x000fe200000e0000 */
[----:B------:R-:W-:Y:S01]  /*54d0*/  IMAD.U32 R11, RZ, RZ, UR5 ;  /* 0x00000005ff0b7e24 */ /* 0x000fe2000f8e00ff */
[----:B------:R-:W-:Y:S02]  /*54e0*/  @!UP3 UIMAD UR11, UR4, UR6, UR11 ;  /* 0x00000006040bb2a4 */ /* 0x000fe4000f8e020b */
[----:B------:R-:W-:Y:S02]  /*54f0*/  @!UP3 USEL UR13, UR12, UR9, !UP2 ;  /* 0x000000090c0db287 */ /* 0x000fe4000d000000 */
[----:B------:R-:W-:Y:S01]  /*5500*/  @!P5 R2UR UR21, R11 ;  /* 0x000000000b15d2ca */ /* 0x000fe200000e0000 */
[----:B------:R-:W-:Y:S02]  /*5510*/  @!UP3 UIADD3 UR9, UPT, UPT, UR16, 0x1b0, URZ ;  /* 0x000001b01009b890 */ /* 0x000fe4000fffe0ff */
[----:B------:R-:W-:Y:S01]  /*5520*/  @!UP3 UIADD3 UR5, UPT, UPT, -UR13, URZ, URZ ;  /* 0x000000ff0d05b290 */ /* 0x000fe2000fffe1ff */
[----:B------:R-:W-:Y:S03]  /*5530*/  VOTEU.ALL UP2, P5 ;  /* 0x0000000000ff7886 */ /* 0x000fe60002840000 */
[----:B------:R-:W-:Y:S02]  /*5540*/  @!UP3 UIMAD UR12, UR7, UR5, UR12 ;  /* 0x00000005070cb2a4 */ /* 0x000fe4000f8e020c */
[----:B------:R-:W-:Y:S04]  /*5550*/  @!UP3 UPRMT UR5, URZ, 0x40, URZ ;  /* 0x00000040ff05b896 */ /* 0x000fe800080000ff */
[----:B------:R-:W-:Y:S09]  /*5560*/  @!UP3 UPRMT UR4, UR5, 0x5410, URZ ;  /* 0x000054100504b896 */ /* 0x000ff200080000ff */
[----:B------:R3:W-:Y:S01]  /*5570*/  @!UP2 UTMALDG.4D.IM2COL [UR8], [UR20], UR4 ;  /* 0x000000081400a3b4 */ /* 0x0007e20008058004 */
[----:B------:R3:W-:Y:S01]  /*5580*/  @!P5 SYNCS.ARRIVE.TRANS64.RED.A0TR RZ, [UR16+0x1b0], R25 ;  /* 0x0001b019ffffd9a7 */ /* 0x0007e20008300410 */
[----:B------:R-:W-:Y:S01]  /*5590*/  UPLOP3.LUT UP2, UPT, UPT, UPT, UPT, 0x80, 0x8 ;  /* 0x000000000008789c */ /* 0x000fe20003f4f070 */
[----:B------:R-:W-:Y:S01]  /*55a0*/  SYNCS.ARRIVE.TRANS64.RED.A1T0 RZ, [UR42], RZ ;  /* 0x000000ffffff79a7 */ /* 0x000fe2000810042a */
[----:B------:R-:W-:Y:S09]  /*55b0*/  @P3 BRA `(.L_x_98) ;  /* 0xfffffff4009c3947 */ /* 0x000ff2000383ffff */
[----:B------:R-:W-:Y:S07]  /*55c0*/  MOV R0, UR16 ;  /* 0x0000001000007c02 */ /* 0x000fee0008000f00 */
.L_x_99:
[----:B-1----:R-:W-:-:S04]  /*55d0*/  SHF.L.U32 R3, R28, 0x1f, RZ ;  /* 0x0000001f1c037819 */ /* 0x002fc800000006ff */
[----:B------:R1:W2:Y:S03]  /*55e0*/  SYNCS.PHASECHK.TRANS64.TRYWAIT P0, [R0+URZ+0x1b8], R3 ;  /* 0x0001b803000075a7 */ /* 0x0002a600080011ff */
[----:B--2---:R-:W-:Y:S05]  /*55f0*/  @!P0 NANOSLEEP.SYNCS 0x989680 ;  /* 0x009896800000895d */ /* 0x004fea0003900000 */
[----:B------:R-:W2:Y:S02]  /*5600*/  @!P0 SYNCS.PHASECHK.TRANS64 P0, [R0+URZ+0x1b8], R3 ;  /* 0x0001b803000085a7 */ /* 0x000ea400080010ff */
[----:B--23--:R-:W-:Y:S05]  /*5610*/  @P0 EXIT ;  /* 0x000000000000094d */ /* 0x00cfea0003800000 */
[----:B------:R-:W-:Y:S05]  /*5620*/  BRA `(.L_x_99) ;  /* 0xfffffffc00e87947 */ /* 0x000fea000383ffff */
.L_x_90:
[----:B------:R-:W-:-:S06]  /*5630*/  UISETP.GE.AND UP1, UPT, UR4, 0x4, UPT ;  /* 0x000000040400788c */ /* 0x000fcc000bf26270 */
[----:B------:R-:W-:-:S13]  /*5640*/  PLOP3.LUT P0, PT, PT, PT, UP1, 0x80, 0x8 ;  /* 0x000000000008781c */ /* 0x000fda0003f0f018 */
[----:B-1----:R-:W-:Y:S05]  /*5650*/  @!P0 EXIT ;  /* 0x000000000000894d */ /* 0x002fea0003800000 */
[----:B------:R-:W-:Y:S01]  /*5660*/  BAR.SYNC.DEFER_BLOCKING 0x6, 0xa0 ;  /* 0x0182800000007b1d */ /* 0x000fe20000010000 */
[C---:B------:R-:W-:Y:S01]  /*5670*/  IMAD.SHL.U32 R7, R107.reuse, 0x40, RZ ;  /* 0x000000406b077824 */ /* 0x040fe200078e00ff */
[----:B------:R-:W-:Y:S01]  /*5680*/  CS2R R108, SRZ ;  /* 0x00000000006c7805 */ /* 0x000fe2000001ff00 */
[C---:B------:R-:W-:Y:S02]  /*5690*/  IMAD.SHL.U32 R0, R107.reuse, 0x2, RZ ;  /* 0x000000026b007824 */ /* 0x040fe400078e00ff */
[----:B------:R-:W-:Y:S01]  /*56a0*/  IMAD.SHL.U32 R112, R107, 0x20, RZ ;  /* 0x000000206b707824 */ /* 0x000fe200078e00ff */
[----:B------:R-:W-:Y:S01]  /*56b0*/  UMOV UR41, 0x400 ;  /* 0x0000040000297882 */ /* 0x000fe20000000000 */
[----:B------:R-:W-:Y:S01]  /*56c0*/  LOP3.LUT R3, R7, 0x180, RZ, 0xc0, !PT ;  /* 0x0000018007037812 */ /* 0x000fe200078ec0ff */
[----:B------:R-:W-:Y:S01]  /*56d0*/  ULEA UR41, UR42, UR41, 0x18 ;  /* 0x000000292a297291 */ /* 0x000fe2000f8ec0ff */
[----:B------:R-:W1:Y:S01]  /*56e0*/  LDC R105, c[0x0][0x370] ;  /* 0x0000dc00ff697b82 */ /* 0x000e620000000800 */
[----:B------:R-:W-:Y:S01]  /*56f0*/  LOP3.LUT R112, R112, 0xc00, RZ, 0xc0, !PT ;  /* 0x00000c0070707812 */ /* 0x000fe200078ec0ff */
[----:B------:R-:W-:Y:S01]  /*5700*/  IMAD.SHL.U32 R5, R107, 0x8, RZ ;  /* 0x000000086b057824 */ /* 0x000fe200078e00ff */
[----:B------:R-:W-:Y:S01]  /*5710*/  LOP3.LUT R0, R3, 0x20, R0, 0xf8, !PT ;  /* 0x0000002003007812 */ /* 0x000fe200078ef800 */
[----:B------:R-:W-:Y:S01]  /*5720*/  UIADD3 UR4, UPT, UPT, UR41, 0x1400, URZ ;  /* 0x0000140029047890 */ /* 0x000fe2000fffe0ff */
[----:B------:R-:W-:Y:S01]  /*5730*/  LOP3.LUT R112, R112, 0x40, R7, 0xf8, !PT ;  /* 0x0000004070707812 */ /* 0x000fe200078ef807 */
[C---:B------:R-:W-:Y:S01]  /*5740*/  IMAD.U32 R46, R107.reuse, 0x10000, RZ ;  /* 0x000100006b2e7824 */ /* 0x040fe200078e00ff */
[----:B------:R-:W-:Y:S01]  /*5750*/  LOP3.LUT R5, R0, 0x30, R5, 0x78, !PT ;  /* 0x0000003000057812 */ /* 0x000fe200078e7805 */
[----:B------:R-:W2:Y:S01]  /*5760*/  LDC R42, c[0x0][0xb0c] ;  /* 0x0002c300ff2a7b82 */ /* 0x000ea20000000800 */
[----:B------:R-:W-:Y:S01]  /*5770*/  LOP3.LUT R112, R112, 0x200, R7, 0xf8, !PT ;  /* 0x0000020070707812 */ /* 0x000fe200078ef807 */
[----:B------:R-:W-:Y:S01]  /*5780*/  IMAD.SHL.U32 R0, R107, 0x10, RZ ;  /* 0x000000106b007824 */ /* 0x000fe200078e00ff */
[----:B------:R-:W-:Y:S01]  /*5790*/  LOP3.LUT R46, R46, 0x600000, RZ, 0xc0, !PT ;  /* 0x006000002e2e7812 */ /* 0x000fe200078ec0ff */
[----:B------:R-:W-:Y:S01]  /*57a0*/  IMAD.MOV.U32 R44, RZ, RZ, RZ ;  /* 0x000000ffff2c7224 */ /* 0x000fe200078e00ff */
[----:B------:R-:W-:Y:S01]  /*57b0*/  LOP3.LUT R112, R112, R5, RZ, 0xfc, !PT ;  /* 0x0000000570707212 */ /* 0x000fe200078efcff */
[----:B------:R-:W-:Y:S01]  /*57c0*/  IMAD.MOV.U32 R110, RZ, RZ, RZ ;  /* 0x000000ffff6e7224 */ /* 0x000fe200078e00ff */
[----:B------:R-:W3:Y:S01]  /*57d0*/  LDS R2, [UR41+0x220] ;  /* 0x00022029ff027984 */ /* 0x000ee20008000800 */
[----:B------:R-:W4:Y:S01]  /*57e0*/  LDC R104, c[0x0][0xb20] ;  /* 0x0002c800ff687b82 */ /* 0x000f220000000800 */
[----:B------:R-:W-:Y:S01]  /*57f0*/  LOP3.LUT R0, R0, 0x20, RZ, 0xc0, !PT ;  /* 0x0000002000007812 */ /* 0x000fe200078ec0ff */
[----:B------:R-:W-:Y:S01]  /*5800*/  VIADD R111, R112, UR41 ;  /* 0x00000029706f7c36 */ /* 0x000fe20008000000 */
[----:B------:R-:W1:Y:S01]  /*5810*/  LDCU.64 UR46, c[0x0][0x348] ;  /* 0x00006900ff2e77ac */ /* 0x000e620008000a00 */
[----:B------:R-:W-:-:S03]  /*5820*/  IMAD.U32 R114, RZ, RZ, UR4 ;  /* 0x00000004ff727e24 */ /* 0x000fc6000f8e00ff */
[----:B------:R-:W-:Y:S01]  /*5830*/  IADD3 R111, PT, PT, -R0, 0x400, R111 ;  /* 0x00000400006f7810 */ /* 0x000fe20007ffe16f */
[----:B------:R-:W1:Y:S01]  /*5840*/  LDC R41, c[0x0][0xb30] ;  /* 0x0002cc00ff297b82 */ /* 0x000e620000000800 */
[----:B------:R-:W1:Y:S01]  /*5850*/  LDCU.64 UR36, c[0x0][0x888] ;  /* 0x00011100ff2477ac */ /* 0x000e620008000a00 */
[----:B------:R-:W-:-:S06]  /*5860*/  UIADD3 UR40, UPT, UPT, UR41, 0x400, URZ ;  /* 0x0000040029287890 */ /* 0x000fcc000fffe0ff */
[----:B------:R-:W1:Y:S08]  /*5870*/  LDC.64 R88, c[0x0][0xb10] ;  /* 0x0002c400ff587b82 */ /* 0x000e700000000a00 */
[----:B------:R-:W1:Y:S08]  /*5880*/  LDC.64 R38, c[0x0][0xb18] ;  /* 0x0002c600ff267b82 */ /* 0x000e700000000a00 */
[----:B------:R-:W1:Y:S01]  /*5890*/  LDC.64 R84, c[0x0][0x888] ;  /* 0x00022200ff547b82 */ /* 0x000e620000000a00 */
[C---:B---3--:R-:W-:Y:S01]  /*58a0*/  VIADD R3, R2.reuse, 0x40 ;  /* 0x0000004002037836 */ /* 0x048fe20000000000 */
[----:B------:R-:W-:-:S06]  /*58b0*/  LOP3.LUT R2, R2, 0xffff, RZ, 0xc0, !PT ;  /* 0x0000ffff02027812 */ /* 0x000fcc00078ec0ff */
[----:B------:R-:W3:Y:S01]  /*58c0*/  LDC.64 R36, c[0x0][0xb28] ;  /* 0x0002ca00ff247b82 */ /* 0x000ee20000000a00 */
[----:B------:R-:W-:-:S05]  /*58d0*/  LOP3.LUT R3, R3, 0xffff, RZ, 0xc0, !PT ;  /* 0x0000ffff03037812 */ /* 0x000fca00078ec0ff */
[----:B------:R1:W-:Y:S02]  /*58e0*/  STL.64 [R1], R2 ;  /* 0x0000000201007387 */ /* 0x0003e40000100a00 */
[----:B------:R-:W1:Y:S08]  /*58f0*/  LDC.64 R86, c[0x0][0x890] ;  /* 0x00022400ff567b82 */ /* 0x000e700000000a00 */
[----:B------:R-:W1:Y:S08]  /*5900*/  LDC.64 R82, c[0x0][0x8b0] ;  /* 0x00022c00ff527b82 */ /* 0x000e700000000a00 */
[----:B------:R-:W1:Y:S08]  /*5910*/  LDC.64 R80, c[0x0][0x8a8] ;  /* 0x00022a00ff507b82 */ /* 0x000e700000000a00 */
[----:B------:R-:W1:Y:S08]  /*5920*/  LDC.64 R94, c[0x0][0xa80] ;  /* 0x0002a000ff5e7b82 */ /* 0x000e700000000a00 */
[----:B------:R-:W1:Y:S08]  /*5930*/  LDC.64 R92, c[0x0][0xa88] ;  /* 0x0002a200ff5c7b82 */ /* 0x000e700000000a00 */
[----:B------:R-:W1:Y:S08]  /*5940*/  LDC.64 R90, c[0x0][0xa90] ;  /* 0x0002a400ff5a7b82 */ /* 0x000e700000000a00 */
[----:B--234-:R-:W1:Y:S02]  /*5950*/  LDC R106, c[0x0][0x374] ;  /* 0x0000dd00ff6a7b82 */ /* 0x01ce640000000800 */
.L_x_117:
[----:B-1----:R-:W-:Y:S04]  /*5960*/  SHF.L.U32 R3, R109, 0x1f, RZ ;  /* 0x0000001f6d037819 */ /* 0x002fe800000006ff */
[----:B------:R-:W1:Y:S02]  /*5970*/  SYNCS.PHASECHK.TRANS64.TRYWAIT P0, [UR41+0x1d0], R3 ;  /* 0x0001d003ff0075a7 */ /* 0x000e640008001129 */
[----:B-12---:R-:W-:Y:S05]  /*5980*/  @!P0 BRA `(.L_x_100) ;  /* 0x00000028004c8947 */ /* 0x006fea0003800000 */
.L_x_193:
[----:B------:R-:W2:Y:S01]  /*5990*/  LDC.64 R12, c[0x0][0xb10] ;  /* 0x0002c400ff0c7b82 */ /* 0x000ea20000000a00 */
[----:B------:R-:W3:Y:S01]  /*59a0*/  LDS.128 R20, [UR41+0x210] ;  /* 0x00021029ff147984 */ /* 0x000ee20008000c00 */
[----:B------:R-:W-:Y:S01]  /*59b0*/  UIADD3 UR4, UPT, UPT, UR41, 0x1d8, URZ ;  /* 0x000001d829047890 */ /* 0x000fe2000fffe0ff */
[----:B-1----:R-:W-:Y:S01]  /*59c0*/  IMAD R0, R44, 0x4, R1 ;  /* 0x000000042c007824 */ /* 0x002fe200078e0201 */
[----:B------:R-:W-:Y:S04]  /*59d0*/  ISETP.NE.AND P1, PT, R41, 0x1, PT ;  /* 0x000000012900780c */ /* 0x000fe80003f25270 */
[----:B------:R-:W1:Y:S01]  /*59e0*/  LDC.64 R10, c[0x0][0xb18] ;  /* 0x0002c600ff0a7b82 */ /* 0x000e620000000a00 */
[----:B------:R-:W-:Y:S01]  /*59f0*/  UPRMT UR4, URZ, 0x654, UR4 ;  /* 0x00000654ff047896 */ /* 0x000fe20008000004 */
[----:B------:R-:W-:Y:S01]  /*5a00*/  ISETP.GE.AND P0, PT, R40, 0x1, PT ;  /* 0x000000012800780c */ /* 0x000fe20003f06270 */
[----:B------:R-:W-:Y:S01]  /*5a10*/  @!PT LDS RZ, [RZ] ;  /* 0x00000000fffff984 */ /* 0x000fe20000000800 */
[----:B------:R-:W-:Y:S01]  /*5a20*/  @!PT LDS RZ, [RZ] ;  /* 0x00000000fffff984 */ /* 0x000fe20000000800 */
[----:B------:R-:W-:Y:S01]  /*5a30*/  @!PT LDS RZ, [RZ] ;  /* 0x00000000fffff984 */ /* 0x000fe20000000800 */
[----:B------:R-:W-:Y:S01]  /*5a40*/  @!PT LDS RZ, [RZ] ;  /* 0x00000000fffff984 */ /* 0x000fe20000000800 */
[----:B------:R4:W-:Y:S06]  /*5a50*/  MEMBAR.ALL.CTA ;  /* 0x0000000000007992 */ /* 0x0009ec0000008000 */
[----:B----4-:R-:W4:Y:S01]  /*5a60*/  FENCE.VIEW.ASYNC.S ;  /* 0x00000000000073c6 */ /* 0x010f220000000000 */
[----:B------:R-:W1:Y:S08]  /*5a70*/  @!P1 LDC R14, c[0x0][0xb20] ;  /* 0x0002c800ff0e9b82 */ /* 0x000e700000000800 */
[----:B------:R-:W1:Y:S01]  /*5a80*/  @!P1 LDC R9, c[0x0][0xb0c] ;  /* 0x0002c300ff099b82 */ /* 0x000e620000000800 */
[----:B----4-:R-:W-:Y:S01]  /*5a90*/  SYNCS.ARRIVE.TRANS64.RED.A1T0 RZ, [UR4], RZ ;  /* 0x000000ffffff79a7 */ /* 0x010fe20008100404 */
[----:B------:R4:W5:Y:S01]  /*5aa0*/  LDL R17, [R0] ;  /* 0x0000000000117983 */ /* 0x0009620000100800 */
[----:B---3--:R-:W-:Y:S04]  /*5ab0*/  LOP3.LUT P4, RZ, R22, 0x1, RZ, 0xc0, !PT ;  /* 0x0000000116ff7812 */ /* 0x008fe8000788c0ff */
[----:B------:R-:W-:Y:S09]  /*5ac0*/  P2R R115, PR, RZ, 0x10 ;  /* 0x00000010ff737803 */ /* 0x000ff20000000000 */
[----:B------:R-:W-:Y:S02]  /*5ad0*/  @P4 MOV R45, R20 ;  /* 0x00000014002d4202 */ /* 0x000fe40000000f00 */
[----:B------:R-:W-:Y:S01]  /*5ae0*/  @P4 LOP3.LUT R43, R21, 0xffff, RZ, 0xc0, !PT ;  /* 0x0000ffff152b4812 */ /* 0x000fe200078ec0ff */
[----:B--2-4-:R-:W-:Y:S06]  /*5af0*/  @!P0 BRA `(.L_x_101) ;  /* 0x0000000000a48947 */ /* 0x014fec0003800000 */
[----:B------:R-:W-:Y:S01]  /*5b00*/  IMAD.HI.U32 R19, R106, R39, RZ ;  /* 0x000000276a137227 */ /* 0x000fe200078e00ff */
[----:B------:R-:W-:Y:S02]  /*5b10*/  ISETP.NE.AND P0, PT, R38, 0x1, PT ;  /* 0x000000012600780c */ /* 0x000fe40003f05270 */
[----:B------:R-:W-:Y:S01]  /*5b20*/  ISETP.NE.AND P2, PT, R40, 0x1, PT ;  /* 0x000000012800780c */ /* 0x000fe20003f45270 */
[----:B------:R-:W-:Y:S01]  /*5b30*/  IMAD.HI.U32 R16, R105, R88, RZ ;  /* 0x0000005869107227 */ /* 0x000fe200078e00ff */
[----:B------:R-:W-:Y:S02]  /*5b40*/  SHF.R.U32.HI R19, RZ, R104, R19 ;  /* 0x00000068ff137219 */ /* 0x000fe40000011613 */
[----:B------:R-:W-:Y:S01]  /*5b50*/  ISETP.NE.AND P3, PT, R42, 0x1, PT ;  /* 0x000000012a00780c */ /* 0x000fe20003f65270 */
[----:B------:R-:W-:Y:S01]  /*5b60*/  IMAD.HI.U32 R24, R45, R88, RZ ;  /* 0x000000582d187227 */ /* 0x000fe200078e00ff */
[----:B------:R-:W-:Y:S02]  /*5b70*/  SHF.R.U32.HI R16, RZ, R89, R16 ;  /* 0x00000059ff107219 */ /* 0x000fe40000011610 */
[----:B------:R-:W-:Y:S01]  /*5b80*/  SEL R3, R106, R19, !P0 ;  /* 0x000000136a037207 */ /* 0x000fe20004000000 */
[----:B------:R-:W-:Y:S01]  /*5b90*/  IMAD.HI.U32 R19, R43, R39, RZ ;  /* 0x000000272b137227 */ /* 0x000fe200078e00ff */
[----:B------:R-:W-:Y:S02]  /*5ba0*/  SEL R7, R105, R16, !P3 ;  /* 0x0000001069077207 */ /* 0x000fe40005800000 */
[----:B------:R-:W-:Y:S01]  /*5bb0*/  SHF.R.U32.HI R24, RZ, R89, R24 ;  /* 0x00000059ff187219 */ /* 0x000fe20000011618 */
[-C--:B------:R-:W-:Y:S04]  /*5bc0*/  IMAD.HI.U32 R16, R3, R36.reuse, RZ ;  /* 0x0000002403107227 */ /* 0x080fe800078e00ff */
[----:B------:R-:W-:Y:S01]  /*5bd0*/  IMAD.HI.U32 R18, R7, R36, RZ ;  /* 0x0000002407127227 */ /* 0x000fe200078e00ff */
[-C--:B------:R-:W-:Y:S02]  /*5be0*/  @P2 SHF.R.U32.HI R3, RZ, R37.reuse, R16 ;  /* 0x00000025ff032219 */ /* 0x080fe40000011610 */
[----:B------:R-:W-:Y:S02]  /*5bf0*/  SHF.R.U32.HI R16, RZ, R104, R19 ;  /* 0x00000068ff107219 */ /* 0x000fe40000011613 */
[----:B------:R-:W-:Y:S01]  /*5c00*/  @P2 SHF.R.U32.HI R7, RZ, R37, R18 ;  /* 0x00000025ff072219 */ /* 0x000fe20000011612 */
[C---:B------:R-:W-:Y:S01]  /*5c10*/  IMAD R2, R40.reuse, R3, RZ ;  /* 0x0000000328027224 */ /* 0x040fe200078e02ff */
[----:B------:R-:W-:Y:S02]  /*5c20*/  SEL R5, R43, R16, !P0 ;  /* 0x000000102b057207 */ /* 0x000fe40004000000 */
[----:B------:R-:W-:Y:S01]  /*5c30*/  SEL R3, R45, R24, !P3 ;  /* 0x000000182d037207 */ /* 0x000fe20005800000 */
[----:B------:R-:W-:Y:S01]  /*5c40*/  IMAD R4, R40, R7, RZ ;  /* 0x0000000728047224 */ /* 0x000fe200078e02ff */
[C---:B------:R-:W-:Y:S01]  /*5c50*/  ISETP.GE.AND P0, PT, R5.reuse, R2, PT ;  /* 0x000000020500720c */ /* 0x040fe20003f06270 */
[----:B------:R-:W-:Y:S03]  /*5c60*/  IMAD.HI.U32 R6, R5, R36, RZ ;  /* 0x0000002405067227 */ /* 0x000fe600078e00ff */
[----:B------:R-:W-:Y:S01]  /*5c70*/  ISETP.GE.OR P0, PT, R3, R4, P0 ;  /* 0x000000040300720c */ /* 0x000fe20000706670 */
[----:B------:R-:W-:Y:S01]  /*5c80*/  IMAD.MOV R4, RZ, RZ, -R3 ;  /* 0x000000ffff047224 */ /* 0x000fe200078e0a03 */
[-C--:B------:R-:W-:Y:S03]  /*5c90*/  SHF.R.U32.HI R6, RZ, R37.reuse, R6 ;  /* 0x00000025ff067219 */ /* 0x080fe60000011606 */
[----:B------:R-:W-:Y:S01]  /*5ca0*/  IMAD R45, R42, R4, R45 ;  /* 0x000000042a2d7224 */ /* 0x000fe200078e022d */
[----:B------:R-:W-:Y:S05]  /*5cb0*/  SEL R15, R5, R6, !P2 ;  /* 0x00000006050f7207 */ /* 0x000fea0005000000 */
[----:B------:R-:W-:Y:S02]  /*5cc0*/  IMAD.MOV R6, RZ, RZ, -R15 ;  /* 0x000000ffff067224 */ /* 0x000fe400078e0a0f */
[C---:B------:R-:W-:Y:S04]  /*5cd0*/  @!P0 IMAD.HI.U32 R2, R3.reuse, R36, RZ ;  /* 0x0000002403028227 */ /* 0x040fe800078e00ff */
[----:B------:R-:W-:Y:S01]  /*5ce0*/  IMAD R6, R40, R6, R5 ;  /* 0x0000000628067224 */ /* 0x000fe200078e0205 */
[----:B------:R-:W-:Y:S04]  /*5cf0*/  @!P0 SHF.R.U32.HI R2, RZ, R37, R2 ;  /* 0x00000025ff028219 */ /* 0x000fe80000011602 */
[----:B------:R-:W-:Y:S02]  /*5d00*/  @!P0 SEL R0, R3, R2, !P2 ;  /* 0x0000000203008207 */ /* 0x000fe40005000000 */
[----:B------:R-:W-:Y:S02]  /*5d10*/  IADD3 R2, PT, PT, -R5, RZ, RZ ;  /* 0x000000ff05027210 */ /* 0x000fe40007ffe1ff */
[----:B------:R-:W-:Y:S01]  /*5d20*/  @!P0 IADD3 R8, PT, PT, R15, -R0, RZ ;  /* 0x800000000f088210 */ /* 0x000fe20007ffe0ff */
[----:B------:R-:W-:Y:S02]  /*5d30*/  @!P0 IMAD R0, R7, R6, R0 ;  /* 0x0000000607008224 */ /* 0x000fe400078e0200 */
[----:B------:R-:W-:Y:S02]  /*5d40*/  IMAD R43, R38, R2, R43 ;  /* 0x00000002262b7224 */ /* 0x000fe400078e022b */
[----:B------:R-:W-:Y:S02]  /*5d50*/  @!P0 IMAD R5, R8, R40, R3 ;  /* 0x0000002808058224 */ /* 0x000fe400078e0203 */
[----:B------:R-:W-:Y:S04]  /*5d60*/  @!P0 IMAD.MOV.U32 R3, RZ, RZ, R0 ;  /* 0x000000ffff038224 */ /* 0x000fe800078e0000 */
[----:B------:R-:W-:Y:S02]  /*5d70*/  IMAD R45, R3, R42, R45 ;  /* 0x0000002a032d7224 */ /* 0x000fe400078e022d */
[----:B------:R-:W-:Y:S07]  /*5d80*/  IMAD R43, R5, R38, R43 ;  /* 0x00000026052b7224 */ /* 0x000fee00078e022b */
.L_x_101:
[----:B-1----:R-:W-:Y:S01]  /*5d90*/  @!P1 ISETP.NE.AND P0, PT, R10, 0x1, PT ;  /* 0x000000010a00980c */ /* 0x002fe20003f05270 */
[----:B------:R-:W-:Y:S01]  /*5da0*/  @!P1 IMAD.HI.U32 R0, R45, R12, RZ ;  /* 0x0000000c2d009227 */ /* 0x000fe200078e00ff */
[----:B------:R-:W-:Y:S01]  /*5db0*/  @!P1 ISETP.NE.AND P2, PT, R9, 0x1, PT ;  /* 0x000000010900980c */ /* 0x000fe20003f45270 */
[----:B------:R-:W-:Y:S01]  /*5dc0*/  ULOP3.LUT UP0, URZ, UR40, 0x1b0, URZ, 0xc0, !UPT ;  /* 0x000001b028ff7892 */ /* 0x000fe2000f80c0ff */
[----:B------:R-:W-:Y:S01]  /*5dd0*/  @P4 SHF.R.U32.HI R20, RZ, 0x10, R21 ;  /* 0x00000010ff144819 */ /* 0x000fe20000011615 */
[----:B------:R-:W-:Y:S01]  /*5de0*/  @!P1 IMAD.HI.U32 R3, R43, R11, RZ ;  /* 0x0000000b2b039227 */ /* 0x000fe200078e00ff */
[----:B------:R-:W-:Y:S02]  /*5df0*/  @!P1 SHF.R.U32.HI R0, RZ, R13, R0 ;  /* 0x0000000dff009219 */ /* 0x000fe40000011600 */
[----:B------:R-:W-:Y:S02]  /*5e00*/  @P4 R2UR UR43, R20 ;  /* 0x00000000142b42ca */ /* 0x000fe400000e0000 */
[----:B------:R-:W-:Y:S02]  /*5e10*/  @!P1 SHF.R.U32.HI R2, RZ, R14, R3 ;  /* 0x0000000eff029219 */ /* 0x000fe40000011603 */
[----:B------:R-:W-:Y:S02]  /*5e20*/  @!P1 SEL R3, R45, R0, !P2 ;  /* 0x000000002d039207 */ /* 0x000fe40005000000 */
[----:B------:R-:W-:Y:S05]  /*5e30*/  @!P1 SEL R2, R43, R2, !P0 ;  /* 0x000000022b029207 */ /* 0x000fea0004000000 */
[----:B------:R-:W-:Y:S02]  /*5e40*/  @!P1 IMAD.IADD R0, R2, 0x1, -R3 ;  /* 0x0000000102009824 */ /* 0x000fe400078e0a03 */
[----:B------:R-:W-:Y:S02]  /*5e50*/  @!P1 IMAD.IADD R2, R3, 0x1, -R2 ;  /* 0x0000000103029824 */ /* 0x000fe400078e0a02 */
[----:B------:R-:W-:Y:S02]  /*5e60*/  @!P1 IMAD R45, R0, R9, R45 ;  /* 0x00000009002d9224 */ /* 0x000fe400078e022d */
[----:B------:R-:W-:Y:S01]  /*5e70*/  @!P1 IMAD R43, R2, R10, R43 ;  /* 0x0000000a022b9224 */ /* 0x000fe200078e022b */
[----:B------:R-:W-:Y:S06]  /*5e80*/  BRA.U !UP0, `(.L_x_102) ;  /* 0x0000000108407547 */ /* 0x000fec000b800000 */
[----:B------:R-:W1:Y:S01]  /*5e90*/  LDCU.64 UR8, c[0x4][0x80] ;  /* 0x01001000ff0877ac */ /* 0x000e620008000a00 */
[----:B------:R-:W-:Y:S01]  /*5ea0*/  MOV R3, 0x0 ;  /* 0x0000000000037802 */ /* 0x000fe20000000f00 */
[----:B------:R-:W-:Y:S02]  /*5eb0*/  HFMA2 R12, -RZ, RZ, 0, 5.9604644775390625e-08 ;  /* 0x00000001ff0c7431 */ /* 0x000fe400000001ff */
[----:B------:R-:W-:Y:S02]  /*5ec0*/  IMAD.MOV.U32 R8, RZ, RZ, 0x70 ;  /* 0x00000070ff087424 */ /* 0x000fe400078e00ff */
[----:B------:R-:W-:Y:S01]  /*5ed0*/  IMAD.MOV.U32 R13, RZ, RZ, RZ ;  /* 0x000000ffff0d7224 */ /* 0x000fe200078e00ff */
[----:B------:R-:W2:Y:S01]  /*5ee0*/  LDCU.64 UR6, c[0x4][0x88] ;  /* 0x01001100ff0677ac */ /* 0x000ea20008000a00 */
[----:B------:R-:W3:Y:S01]  /*5ef0*/  LDC.64 R2, c[0x4][R3] ;  /* 0x0100000003027b82 */ /* 0x000ee20000000a00 */
[----:B------:R-:W4:Y:S01]  /*5f00*/  LDCU.64 UR4, c[0x4][0x8] ;  /* 0x01000100ff0477ac */ /* 0x000f220008000a00 */
[----:B-1----:R-:W-:Y:S01]  /*5f10*/  MOV R5, UR9 ;  /* 0x0000000900057c02 */ /* 0x002fe20008000f00 */
[----:B------:R-:W-:Y:S01]  /*5f20*/  IMAD.U32 R4, RZ, RZ, UR8 ;  /* 0x00000008ff047e24 */ /* 0x000fe2000f8e00ff */
[----:B--2---:R-:W-:Y:S01]  /*5f30*/  MOV R7, UR7 ;  /* 0x0000000700077c02 */ /* 0x004fe20008000f00 */
[----:B------:R-:W-:Y:S01]  /*5f40*/  IMAD.U32 R6, RZ, RZ, UR6 ;  /* 0x00000006ff067e24 */ /* 0x000fe2000f8e00ff */
[----:B----4-:R-:W-:Y:S01]  /*5f50*/  MOV R11, UR5 ;  /* 0x00000005000b7c02 */ /* 0x010fe20008000f00 */
[----:B------:R-:W-:Y:S02]  /*5f60*/  IMAD.U32 R10, RZ, RZ, UR4 ;  /* 0x00000004ff0a7e24 */ /* 0x000fe4000f8e00ff */
[----:B------:R-:W-:Y:S07]  /*5f70*/  LEPC R20, `(.L_x_102) ;  /* 0x000000001014794e */ /* 0x000fee0000000000 */
[----:B---3-5:R-:W-:Y:S05]  /*5f80*/  CALL.ABS.NOINC R2 ;  /* 0x0000000002007343 */ /* 0x028fea0003c00000 */
.L_x_102:
[----:B------:R-:W-:Y:S01]  /*5f90*/  LOP3.LUT P0, RZ, R114, 0x1b0, RZ, 0xc0, !PT ;  /* 0x000001b072ff7812 */ /* 0x000fe2000780c0ff */
[----:B------:R-:W-:Y:S11]  /*5fa0*/  BSSY.RECONVERGENT B6, `(.L_x_103) ;  /* 0x0000013000067945 */ /* 0x000ff60003800200 */
[----:B------:R-:W-:Y:S01]  /*5fb0*/  @!UPT UIADD3 URZ, UPT, UPT, URZ, URZ, URZ ;  /* 0x000000fffffff290 */ /* 0x000fe2000fffe0ff */
[----:B------:R-:W-:Y:S05]  /*5fc0*/  @!P0 BRA `(.L_x_104) ;  /* 0x0000000000408947 */ /* 0x000fea0003800000 */
        /* <DEDUP_REMOVED lines=16> */
.L_x_104:
[----:B------:R-:W-:Y:S05]  /*60d0*/  BSYNC.RECONVERGENT B6 ;  /* 0x0000000000067941 */ /* 0x000fea0003800200 */
.L_x_103:
[----:B------:R-:W-:Y:S01]  /*60e0*/  ISETP.NE.U32.AND P3, PT, R86, RZ, PT ;  /* 0x000000ff5600720c */ /* 0x000fe20003f65070 */
[----:B------:R-:W-:Y:S01]  /*60f0*/  UISETP.NE.AND UP1, UPT, UR44, URZ, UPT ;  /* 0x000000ff2c00728c */ /* 0x000fe2000bf25270 */
[----:B------:R-:W-:Y:S02]  /*6100*/  ISETP.NE.U32.AND P4, PT, R82, RZ, PT ;  /* 0x000000ff5200720c */ /* 0x000fe40003f85070 */
[----:B------:R-:W-:Y:S02]  /*6110*/  ISETP.NE.AND.EX P3, PT, R87, RZ, PT, P3 ;  /* 0x000000ff5700720c */ /* 0x000fe40003f65330 */
[----:B------:R-:W-:Y:S02]  /*6120*/  PLOP3.LUT P1, PT, PT, PT, PT, 0x8, 0x80 ;  /* 0x000000000080781c */ /* 0x000fe40003f2e170 */
[----:B------:R-:W-:Y:S02]  /*6130*/  PLOP3.LUT P0, PT, PT, PT, UP1, 0x80, 0x8 ;  /* 0x000000000008781c */ /* 0x000fe40003f0f018 */
[----:B------:R-:W-:Y:S02]  /*6140*/  ISETP.NE.AND.EX P4, PT, R83, RZ, PT, P4 ;  /* 0x000000ff5300720c */ /* 0x000fe40003f85340 */
[----:B------:R-:W1:Y:S09]  /*6150*/  @UP1 LDCU.64 UR4, c[0x0][0x888] ;  /* 0x00011100ff0417ac */ /* 0x000e720008000a00 */
[----:B------:R-:W-:Y:S01]  /*6160*/  @P0 PLOP3.LUT P1, PT, P3, PT, PT, 0x80, 0x8 ;  /* 0x000000000008081c */ /* 0x000fe20001f2f070 */
[----:B-1----:R-:W-:Y:S04]  /*6170*/  @UP1 UISETP.NE.U32.AND UP0, UPT, UR4, URZ, UPT ;  /* 0x000000ff0400128c */ /* 0x002fe8000bf05070 */
[----:B------:R-:W-:Y:S04]  /*6180*/  @UP1 UISETP.NE.AND.EX UP0, UPT, UR5, URZ, UPT, UP0 ;  /* 0x000000ff0500128c */ /* 0x000fe8000bf05300 */
[----:B------:R-:W-:Y:S01]  /*6190*/  @UP1 USEL UR4, URZ, 0xffffffff, UP0 ;  /* 0xffffffffff041887 */ /* 0x000fe20008000000 */
[----:B------:R-:W-:Y:S11]  /*61a0*/  @!P3 BRA `(.L_x_105) ;  /* 0x00000000002cb947 */ /* 0x000ff60003800000 */
[----:B------:R-:W-:Y:S01]  /*61b0*/  ISETP.NE.U32.AND P2, PT, R84, RZ, PT ;  /* 0x000000ff5400720c */ /* 0x000fe20003f45070 */
[----:B------:R-:W-:Y:S03]  /*61c0*/  IMAD.MOV.U32 R102, RZ, RZ, 0x1 ;  /* 0x00000001ff667424 */ /* 0x000fe600078e00ff */
[----:B------:R-:W-:Y:S11]  /*61d0*/  ISETP.NE.AND.EX P2, PT, R85, RZ, PT, P2 ;  /* 0x000000ff5500720c */ /* 0x000ff60003f45320 */
[----:B------:R-:W-:Y:S02]  /*61e0*/  @!UPT UIADD3 URZ, UPT, UPT, URZ, URZ, URZ ;  /* 0x000000fffffff290 */ /* 0x000fe4000fffe0ff */
[----:B------:R-:W1:Y:S01]  /*61f0*/  @P2 LDC.64 R2, c[0x0][0x888] ;  /* 0x00022200ff022b82 */ /* 0x000e620000000a00 */
[----:B------:R-:W-:Y:S04]  /*6200*/  @P2 IMAD R0, R86, UR45, RZ ;  /* 0x0000002d56002c24 */ /* 0x000fe8000f8e02ff */
[----:B-1----:R-:W-:Y:S04]  /*6210*/  @P2 IMAD.WIDE R2, R0, 0x4, R2 ;  /* 0x0000000400022825 */ /* 0x002fe800078e0202 */
[----:B------:R-:W-:Y:S01]  /*6220*/  HFMA2 R0, -RZ, RZ, 0, 5.9604644775390625e-08 ;  /* 0x00000001ff007431 */ /* 0x000fe200000001ff */
[----:B-----5:R1:W5:Y:S04]  /*6230*/  @P2 LDG.E R49, desc[UR38][R2.64] ;  /* 0x0000002602312981 */ /* 0x020368000c1e1900 */
[----:B------:R-:W-:Y:S01]  /*6240*/  @!P2 PRMT R102, R0, 0x7610, R102 ;  /* 0x000076100066a816 */ /* 0x000fe20000000066 */
[----:B-1----:R-:W2:Y:S06]  /*6250*/  @!P2 LDC R49, c[0x0][0x880] ;  /* 0x00022000ff31ab82 */ /* 0x002eac0000000800 */
.L_x_105:
[----:B------:R-:W-:Y:S05]  /*6260*/  @!P4 BRA `(.L_x_106) ;  /* 0x000000000020c947 */ /* 0x000fea0003800000 */
[----:B------:R-:W-:Y:S04]  /*6270*/  ISETP.NE.U32.AND P2, PT, R80, RZ, PT ;  /* 0x000000ff5000720c */ /* 0x000fe80003f45070 */
[----:B------:R-:W-:Y:S11]  /*6280*/  ISETP.NE.AND.EX P2, PT, R81, RZ, PT, P2 ;  /* 0x000000ff5100720c */ /* 0x000ff60003f45320 */
[----:B------:R-:W-:Y:S02]  /*6290*/  @!UPT UIADD3 URZ, UPT, UPT, URZ, URZ, URZ ;  /* 0x000000fffffff290 */ /* 0x000fe4000fffe0ff */
[----:B------:R-:W1:Y:S01]  /*62a0*/  @P2 LDC.64 R2, c[0x0][0x8a8] ;  /* 0x00022a00ff022b82 */ /* 0x000e620000000a00 */
[----:B------:R-:W-:Y:S04]  /*62b0*/  @P2 IMAD R0, R82, UR45, RZ ;  /* 0x0000002d52002c24 */ /* 0x000fe8000f8e02ff */
[----:B-1----:R-:W-:Y:S05]  /*62c0*/  @P2 IMAD.WIDE R2, R0, 0x4, R2 ;  /* 0x0000000400022825 */ /* 0x002fea00078e0202 */
[----:B-----5:R1:W5:Y:S02]  /*62d0*/  @P2 LDG.E R47, desc[UR38][R2.64] ;  /* 0x00000026022f2981 */ /* 0x020364000c1e1900 */
[----:B-1----:R-:W3:Y:S02]  /*62e0*/  @!P2 LDC R47, c[0x0][0x8a0] ;  /* 0x00022800ff2fab82 */ /* 0x002ee40000000800 */
.L_x_106:
[----:B--2--5:R-:W-:Y:S01]  /*62f0*/  @P0 FSETP.NEU.AND P4, PT, R49, RZ, PT ;  /* 0x000000ff3100020b */ /* 0x024fe20003f8d000 */
[----:B------:R-:W-:Y:S01]  /*6300*/  IMAD.U32 R0, RZ, RZ, UR4 ;  /* 0x00000004ff007e24 */ /* 0x000fe2000f8e00ff */
[----:B------:R-:W-:Y:S01]  /*6310*/  @P0 LOP3.LUT P2, RZ, R102, 0xff, RZ, 0xc0, !PT ;  /* 0x000000ff66ff0812 */ /* 0x000fe2000784c0ff */
[----:B------:R-:W-:Y:S01]  /*6320*/  BSSY B1, `(.L_x_107) ;  /* 0x0000034000017945 */ /* 0x000fe20003800000 */
[----:B------:R-:W-:Y:S01]  /*6330*/  @P0 SEL R5, RZ, 0xffffffff, P4 ;  /* 0xffffffffff050807 */ /* 0x000fe20002000000 */
[----:B------:R-:W-:Y:S01]  /*6340*/  IMAD.IADD R32, R46, 0x1, R17 ;  /* 0x000000012e207824 */ /* 0x000fe200078e0211 */
[----:B------:R-:W-:Y:S02]  /*6350*/  LEA R96, R44, UR41, 0x3 ;  /* 0x000000292c607c11 */ /* 0x000fe4000f8e18ff */
[----:B------:R-:W-:Y:S02]  /*6360*/  CS2R R54, SRZ ;  /* 0x0000000000367805 */ /* 0x000fe4000001ff00 */
[----:B------:R-:W-:Y:S02]  /*6370*/  @P1 SEL R5, R0, R5, !P2 ;  /* 0x0000000500051207 */ /* 0x000fe40005000000 */
[----:B------:R-:W-:Y:S02]  /*6380*/  CS2R R52, SRZ ;  /* 0x0000000000347805 */ /* 0x000fe4000001ff00 */
[----:B------:R-:W-:Y:S02]  /*6390*/  SHF.L.U32 R3, R110, 0x1f, RZ ;  /* 0x0000001f6e037819 */ /* 0x000fe400000006ff */
[----:B------:R-:W-:Y:S02]  /*63a0*/  CS2R R58, SRZ ;  /* 0x00000000003a7805 */ /* 0x000fe4000001ff00 */
[----:B------:R-:W-:Y:S02]  /*63b0*/  @P0 LOP3.LUT R5, R5, 0x1, RZ, 0xc0, !PT ;  /* 0x0000000105050812 */ /* 0x000fe400078ec0ff */
[----:B------:R-:W-:Y:S02]  /*63c0*/  CS2R R56, SRZ ;  /* 0x0000000000387805 */ /* 0x000fe4000001ff00 */
[----:B------:R-:W-:Y:S02]  /*63d0*/  PLOP3.LUT P5, PT, PT, PT, PT, 0x8, 0x80 ;  /* 0x000000000080781c */ /* 0x000fe40003fae170 */
[----:B------:R-:W-:Y:S11]  /*63e0*/  ISETP.NE.U32.OR P1, PT, R5, 0x1, !P0 ;  /* 0x000000010500780c */ /* 0x000ff60004725470 */
[----:B------:R-:W-:Y:S02]  /*63f0*/  @!UPT UIADD3 URZ, UPT, UPT, URZ, URZ, URZ ;  /* 0x000000fffffff290 */ /* 0x000fe4000fffe0ff */
[----:B------:R-:W-:Y:S04]  /*6400*/  @P1 SHF.L.U32 R2, R108, 0x1f, RZ ;  /* 0x0000001f6c021819 */ /* 0x000fe800000006ff */
[----:B------:R-:W1:Y:S01]  /*6410*/  @P1 SYNCS.PHASECHK.TRANS64.TRYWAIT P0, [UR41+0x1b0], R2 ;  /* 0x0001b002ff0015a7 */ /* 0x000e620008001129 */
[----:B------:R2:W4:Y:S01]  /*6420*/  SYNCS.PHASECHK.TRANS64.TRYWAIT P4, [R96+URZ+0x1e0], R3 ;  /* 0x0001e003600075a7 */ /* 0x00052200080811ff */
[----:B-1----:R-:W-:Y:S01]  /*6430*/  @P1 PLOP3.LUT P5, PT, P0, PT, PT, 0x8, 0x80 ;  /* 0x000000000080181c */ /* 0x002fe200007ae170 */
[----:B------:R-:W-:Y:S01]  /*6440*/  @!UPT UIADD3 URZ, UPT, UPT, URZ, URZ, URZ ;  /* 0x000000fffffff290 */ /* 0x000fe2000fffe0ff */
[----:B--2-4-:R-:W-:Y:S11]  /*6450*/  @!P1 BRA `(.L_x_108) ;  /* 0x0000000000809947 */ /* 0x014ff60003800000 */
[----:B------:R-:W-:Y:S01]  /*6460*/  ISETP.NE.U32.AND P0, PT, RZ, UR36, PT ;  /* 0x00000024ff007c0c */ /* 0x000fe2000bf05070 */
[----:B------:R-:W-:Y:S01]  /*6470*/  BSSY B0, `(.L_x_109) ;  /* 0x0000012000007945 */ /* 0x000fe20003800000 */
[----:B------:R-:W-:Y:S02]  /*6480*/  FSETP.NEU.AND P2, PT, R49, RZ, PT ;  /* 0x000000ff3100720b */ /* 0x000fe40003f4d000 */
[----:B------:R-:W-:Y:S02]  /*6490*/  CS2R R58, SRZ ;  /* 0x00000000003a7805 */ /* 0x000fe4000001ff00 */
[----:B------:R-:W-:Y:S02]  /*64a0*/  ISETP.NE.AND.EX P0, PT, RZ, UR37, PT, P0 ;  /* 0x00000025ff007c0c */ /* 0x000fe4000bf05300 */
[----:B------:R-:W-:Y:S02]  /*64b0*/  CS2R R56, SRZ ;  /* 0x0000000000387805 */ /* 0x000fe4000001ff00 */
[----:B------:R-:W-:Y:S02]  /*64c0*/  LOP3.LUT P1, RZ, R102, 0xff, RZ, 0xc0, !PT ;  /* 0x000000ff66ff7812 */ /* 0x000fe4000782c0ff */
[----:B------:R-:W-:Y:S02]  /*64d0*/  CS2R R54, SRZ ;  /* 0x0000000000367805 */ /* 0x000fe4000001ff00 */
[----:B------:R-:W-:Y:S02]  /*64e0*/  SEL R0, RZ, 0xffffffff, P2 ;  /* 0xffffffffff007807 */ /* 0x000fe40001000000 */
[----:B------:R-:W-:Y:S02]  /*64f0*/  CS2R R52, SRZ ;  /* 0x0000000000347805 */ /* 0x000fe4000001ff00 */
[----:B------:R-:W-:Y:S04]  /*6500*/  SEL R5, RZ, 0xffffffff, P0 ;  /* 0xffffffffff057807 */ /* 0x000fe80000000000 */
[----:B------:R-:W-:Y:S04]  /*6510*/  @P3 SEL R0, R5, R0, !P1 ;  /* 0x0000000005003207 */ /* 0x000fe80004800000 */
[----:B------:R-:W-:Y:S04]  /*6520*/  LOP3.LUT R0, R0, 0x1, RZ, 0xc0, !PT ;  /* 0x0000000100007812 */ /* 0x000fe800078ec0ff */
[----:B------:R-:W-:Y:S01]  /*6530*/  ISETP.NE.U32.AND P0, PT, R0, 0x1, PT ;  /* 0x000000010000780c */ /* 0x000fe20003f05070 */
[----:B------:R-:W-:Y:S01]  /*6540*/  @!UPT UIADD3 URZ, UPT, UPT, URZ, URZ, URZ ;  /* 0x000000fffffff290 */ /* 0x000fe2000fffe0ff */
[----:B------:R-:W-:Y:S11]  /*6550*/  @!P5 BRA `(.L_x_110) ;  /* 0x00000000000cd947 */ /* 0x000ff60003800000 */
[----:B------:R-:W-:Y:S04]  /*6560*/  SHF.L.U32 R5, R108, 0x1f, RZ ;  /* 0x0000001f6c057819 */ /* 0x000fe800000006ff */
[----:B------:R-:W1:Y:S02]  /*6570*/  SYNCS.PHASECHK.TRANS64.TRYWAIT P1, [UR41+0x1b0], R5 ;  /* 0x0001b005ff0075a7 */ /* 0x000e640008021129 */
[----:B-1----:R-:W-:Y:S05]  /*6580*/  @!P1 BRA `(.L_x_111) ;  /* 0x0000001c00649947 */ /* 0x002fea0003800000 */
.L_x_110:
[----:B------:R-:W-:Y:S05]  /*6590*/  BSYNC B0 ;  /* 0x0000000000007941 */ /* 0x000fea0003800000 */
.L_x_109:
[----:B------:R2:W4:Y:S01]  /*65a0*/  @P0 LDS.128 R56, [R112+UR41+0x400] ;  /* 0x0004002970380984 */ /* 0x0005220008000c00 */
[----:B------:R-:W-:Y:S01]  /*65b0*/  UIADD3 UR4, UPT, UPT, UR41, 0x1b8, URZ ;  /* 0x000001b829047890 */ /* 0x000fe2000fffe0ff */
[----:B------:R-:W-:Y:S02]  /*65c0*/  LOP3.LUT R108, R108, 0x1, RZ, 0x3c, !PT ;  /* 0x000000016c6c7812 */ /* 0x000fe400078e3cff */
[----:B------:R2:W1:Y:S01]  /*65d0*/  @P0 LDS.128 R52, [R111+0x10] ;  /* 0x000010006f340984 */ /* 0x0004620000000c00 */
[----:B------:R-:W-:Y:S01]  /*65e0*/  UPRMT UR4, UR42, 0x654, UR4 ;  /* 0x000006542a047896 */ /* 0x000fe20008000004 */
[----:B------:R-:W-:Y:S01]  /*65f0*/  @!PT LDS RZ, [RZ] ;  /* 0x00000000fffff984 */ /* 0x000fe20000000800 */
[----:B------:R-:W-:Y:S01]  /*6600*/  @!PT LDS RZ, [RZ] ;  /* 0x00000000fffff984 */ /* 0x000fe20000000800 */
[----:B------:R-:W-:Y:S01]  /*6610*/  @!PT LDS RZ, [RZ] ;  /* 0x00000000fffff984 */ /* 0x000fe20000000800 */
[----:B------:R-:W-:Y:S01]  /*6620*/  @!PT LDS RZ, [RZ] ;  /* 0x00000000fffff984 */ /* 0x000fe20000000800 */
[----:B------:R5:W-:Y:S06]  /*6630*/  MEMBAR.ALL.CTA ;  /* 0x0000000000007992 */ /* 0x000bec0000008000 */
[----:B-----5:R-:W5:Y:S02]  /*6640*/  FENCE.VIEW.ASYNC.S ;  /* 0x00000000000073c6 */ /* 0x020f640000000000 */
[----:B-----5:R-:W-:Y:S03]  /*6650*/  SYNCS.ARRIVE.TRANS64.RED.A1T0 RZ, [UR4], RZ ;  /* 0x000000ffffff79a7 */ /* 0x020fe60008100404 */
.L_x_108:
[----:B------:R-:W-:Y:S05]  /*6660*/  BSYNC B1 ;  /* 0x0000000000017941 */ /* 0x000fea0003800000 */
.L_x_107:
[----:B-1----:R-:W-:Y:S04]  /*6670*/  SHF.R.U32.HI R0, RZ, 0x15, R32 ;  /* 0x00000015ff007819 */ /* 0x002fe80000011620 */
[----:B------:R-:W-:Y:S01]  /*6680*/  LOP3.LUT P0, RZ, R0, 0x3, R113, 0x48, !PT ;  /* 0x0000000300ff7812 */ /* 0x000fe20007804871 */
[----:B------:R-:W-:Y:S01]  /*6690*/  @!UPT UIADD3 URZ, UPT, UPT, URZ, URZ, URZ ;  /* 0x000000fffffff290 */ /* 0x000fe2000fffe0ff */
[----:B------:R-:W-:Y:S11]  /*66a0*/  @P4 BRA `(.L_x_112) ;  /* 0x0000000000084947 */ /* 0x000ff60003800000 */
[----:B------:R-:W1:Y:S02]  /*66b0*/  SYNCS.PHASECHK.TRANS64.TRYWAIT P1, [R96+URZ+0x1e0], R3 ;  /* 0x0001e003600075a7 */ /* 0x000e6400080211ff */
[----:B-1----:R-:W-:Y:S05]  /*66c0*/  @!P1 BRA `(.L_x_113) ;  /* 0x0000001c002c9947 */ /* 0x002fea0003800000 */
.L_x_112:
[----:B------:R-:W-:Y:S05]  /*66d0*/  @!P0 BRA `(.L_x_114) ;  /* 0x0000000000408947 */ /* 0x000fea0003800000 */
[----:B------:R-:W1:Y:S01]  /*66e0*/  LDCU.64 UR8, c[0x4][0x70] ;  /* 0x01000e00ff0877ac */ /* 0x000e620008000a00 */
[----:B------:R-:W-:Y:S01]  /*66f0*/  MOV R3, 0x0 ;  /* 0x0000000000037802 */ /* 0x000fe20000000f00 */
[----:B------:R-:W-:Y:S02]  /*6700*/  HFMA2 R12, -RZ, RZ, 0, 5.9604644775390625e-08 ;  /* 0x00000001ff0c7431 */ /* 0x000fe400000001ff */
[----:B------:R-:W-:Y:S02]  /*6710*/  IMAD.MOV.U32 R8, RZ, RZ, 0x192 ;  /* 0x00000192ff087424 */ /* 0x000fe400078e00ff */
[----:B------:R-:W-:Y:S01]  /*6720*/  IMAD.MOV.U32 R13, RZ, RZ, RZ ;  /* 0x000000ffff0d7224 */ /* 0x000fe200078e00ff */
[----:B------:R-:W5:Y:S01]  /*6730*/  LDCU.64 UR6, c[0x4][0x78] ;  /* 0x01000f00ff0677ac */ /* 0x000f620008000a00 */
[----:B------:R-:W2:Y:S01]  /*6740*/  LDC.64 R2, c[0x4][R3] ;  /* 0x0100000003027b82 */ /* 0x000ea20000000a00 */
[----:B------:R-:W3:Y:S01]  /*6750*/  LDCU.64 UR4, c[0x4][0x10] ;  /* 0x01000200ff0477ac */ /* 0x000ee20008000a00 */
[----:B-1----:R-:W-:Y:S01]  /*6760*/  MOV R5, UR9 ;  /* 0x0000000900057c02 */ /* 0x002fe20008000f00 */
[----:B------:R-:W-:Y:S01]  /*6770*/  IMAD.U32 R4, RZ, RZ, UR8 ;  /* 0x00000008ff047e24 */ /* 0x000fe2000f8e00ff */
[----:B-----5:R-:W-:Y:S01]  /*6780*/  MOV R7, UR7 ;  /* 0x0000000700077c02 */ /* 0x020fe20008000f00 */
[----:B------:R-:W-:Y:S01]  /*6790*/  IMAD.U32 R6, RZ, RZ, UR6 ;  /* 0x00000006ff067e24 */ /* 0x000fe2000f8e00ff */
[----:B---3--:R-:W-:Y:S01]  /*67a0*/  MOV R11, UR5 ;  /* 0x00000005000b7c02 */ /* 0x008fe20008000f00 */
[----:B------:R-:W-:Y:S02]  /*67b0*/  IMAD.U32 R10, RZ, RZ, UR4 ;  /* 0x00000004ff0a7e24 */ /* 0x000fe4000f8e00ff */
[----:B------:R-:W-:Y:S07]  /*67c0*/  LEPC R20, `(.L_x_114) ;  /* 0x000000001014794e */ /* 0x000fee0000000000 */
[----:B--2-4-:R-:W-:Y:S05]  /*67d0*/  CALL.ABS.NOINC R2 ;  /* 0x0000000002007343 */ /* 0x014fea0003c00000 */
.L_x_114:
[----:B------:R-:W-:Y:S01]  /*67e0*/  LOP3.LUT P0, RZ, R107, 0x60, RZ, 0xc0, !PT ;  /* 0x000000606bff7812 */ /* 0x000fe2000780c0ff */
[----:B------:R-:W-:Y:S05]  /*67f0*/  WARPSYNC.ALL ;  /* 0x0000000000007948 */ /* 0x000fea0003800000 */
[----:B------:R-:W-:Y:S01]  /*6800*/  R2UR UR4, R32 ;  /* 0x00000000200472ca */ /* 0x000fe200000e0000 */
[----:B------:R-:W-:Y:S01]  /*6810*/  BSSY.RECONVERGENT B0, `(.L_x_115) ;  /* 0x00000b4000007945 */ /* 0x000fe20003800200 */
[-C--:B----4-:R-:W-:Y:S02]  /*6820*/  F2FP.F16.E4M3.UNPACK_B R50, R56.reuse ;  /* 0x00000038ff32723e */ /* 0x090fe400020006ff */
[----:B------:R-:W-:Y:S02]  /*6830*/  F2FP.F16.E4M3.UNPACK_B R63, R56.H1 ;  /* 0x00000038ff3f723e */ /* 0x000fe400030006ff */
[-C--:B------:R-:W-:Y:S01]  /*6840*/  F2FP.F16.E4M3.UNPACK_B R56, R57.reuse ;  /* 0x00000039ff38723e */ /* 0x080fe200020006ff */
[--C-:B------:R-:W-:Y:S01]  /*6850*/  HADD2.F32 R48, -RZ, R50.reuse.H0_H0 ;  /* 0x20000032ff307230 */ /* 0x100fe20000004100 */
[----:B------:R-:W-:Y:S01]  /*6860*/  F2FP.F16.E4M3.UNPACK_B R57, R57.H1 ;  /* 0x00000039ff39723e */ /* 0x000fe200030006ff */
[----:B------:R-:W-:Y:S01]  /*6870*/  HADD2.F32 R50, -RZ, R50.H1_H1 ;  /* 0x30000032ff327230 */ /* 0x000fe20000004100 */
[-C--:B------:R-:W-:Y:S01]  /*6880*/  F2FP.F16.E4M3.UNPACK_B R66, R52.reuse ;  /* 0x00000034ff42723e */ /* 0x080fe200020006ff */
[--C-:B------:R-:W-:Y:S01]  /*6890*/  HADD2.F32 R51, -RZ, R63.reuse.H0_H0 ;  /* 0x2000003fff337230 */ /* 0x100fe20000004100 */
[----:B------:R-:W-:Y:S01]  /*68a0*/  F2FP.F16.E4M3.UNPACK_B R68, R52.H1 ;  /* 0x00000034ff44723e */ /* 0x000fe200030006ff */
[----:B------:R-:W-:Y:S01]  /*68b0*/  LDTM.16dp32bit_t0_t15.x32 R4, tmem[UR4] ;  /* 0x00000004000479ee */ /* 0x000fe20008a80000 */
[----:B------:R-:W3:Y:S01]  /*68c0*/  LDTM.16dp32bit_t16_t31.x32 R4, tmem[UR4+0x20] ;  /* 0x00002004000479ee */ /* 0x000ee20008aa0000 */
[----:B------:R-:W-:Y:S01]  /*68d0*/  NOP ;  /* 0x0000000000007918 */ /* 0x000fe20000000000 */
[----:B------:R-:W-:Y:S01]  /*68e0*/  R2UR UR5, R96 ;  /* 0x00000000600572ca */ /* 0x000fe200000e0000 */
[--C-:B------:R-:W-:Y:S01]  /*68f0*/  HADD2.F32 R65, -RZ, R66.reuse.H0_H0 ;  /* 0x20000042ff417230 */ /* 0x100fe20000004100 */
[----:B------:R-:W-:Y:S01]  /*6900*/  F2FP.F16.E4M3.UNPACK_B R61, R58 ;  /* 0x0000003aff3d723e */ /* 0x000fe200020006ff */
[----:B------:R-:W-:Y:S01]  /*6910*/  HADD2.F32 R67, -RZ, R66.H1_H1 ;  /* 0x30000042ff437230 */ /* 0x000fe20000004100 */
[-C--:B------:R-:W-:Y:S01]  /*6920*/  F2FP.F16.E4M3.UNPACK_B R70, R53.reuse ;  /* 0x00000035ff46723e */ /* 0x080fe200020006ff */
[----:B------:R-:W-:Y:S01]  /*6930*/  HADD2.F32 R52, -RZ, R63.H1_H1 ;  /* 0x3000003fff347230 */ /* 0x000fe20000004100 */
[----:B------:R-:W-:Y:S01]  /*6940*/  F2FP.F16.E4M3.UNPACK_B R72, R53.H1 ;  /* 0x00000035ff48723e */ /* 0x000fe200030006ff */
[----:B------:R-:W-:Y:S01]  /*6950*/  HADD2.F32 R53, -RZ, R56.H0_H0 ;  /* 0x20000038ff357230 */ /* 0x000fe20000004100 */
[-C--:B------:R-:W-:Y:S01]  /*6960*/  F2FP.F16.E4M3.UNPACK_B R74, R54.reuse ;  /* 0x00000036ff4a723e */ /* 0x080fe200020006ff */
[----:B------:R-:W-:Y:S01]  /*6970*/  HADD2.F32 R69, -RZ, R70.H0_H0 ;  /* 0x20000046ff457230 */ /* 0x000fe20000004100 */
[----:B------:R-:W-:Y:S01]  /*6980*/  F2FP.F16.E4M3.UNPACK_B R76, R54.H1 ;  /* 0x00000036ff4c723e */ /* 0x000fe200030006ff */
[----:B------:R-:W-:Y:S01]  /*6990*/  HADD2.F32 R54, -RZ, R56.H1_H1 ;  /* 0x30000038ff367230 */ /* 0x000fe20000004100 */
[----:B------:R-:W-:Y:S01]  /*69a0*/  F2FP.F16.E4M3.UNPACK_B R60, R58.H1 ;  /* 0x0000003aff3c723e */ /* 0x000fe200030006ff */
[----:B------:R-:W-:Y:S01]  /*69b0*/  UIADD3 UR5, UPT, UPT, UR5, 0x1f0, URZ ;  /* 0x000001f005057890 */ /* 0x000fe2000fffe0ff */
[----:B------:R-:W-:Y:S01]  /*69c0*/  HADD2.F32 R58, -RZ, R61.H1_H1 ;  /* 0x3000003dff3a7230 */ /* 0x000fe20000004100 */
[----:B------:R-:W-:Y:S01]  /*69d0*/  F2FP.F16.E4M3.UNPACK_B R77, R55 ;  /* 0x00000037ff4d723e */ /* 0x000fe200020006ff */
[----:B------:R-:W-:Y:S01]  /*69e0*/  HADD2.F32 R70, -RZ, R70.H1_H1 ;  /* 0x30000046ff467230 */ /* 0x000fe20000004100 */
[----:B------:R-:W-:Y:S01]  /*69f0*/  UPRMT UR5, UR42, 0x654, UR5 ;  /* 0x000006542a057896 */ /* 0x000fe20008000005 */
[--C-:B------:R-:W-:Y:S01]  /*6a00*/  HADD2.F32 R73, -RZ, R74.reuse.H0_H0 ;  /* 0x2000004aff497230 */ /* 0x100fe20000004100 */
[----:B------:R-:W-:Y:S01]  /*6a10*/  F2FP.F16.E4M3.UNPACK_B R62, R59 ;  /* 0x0000003bff3e723e */ /* 0x000fe200020006ff */
[----:B------:R-:W-:Y:S01]  /*6a20*/  HADD2.F32 R74, -RZ, R74.H1_H1 ;  /* 0x3000004aff4a7230 */ /* 0x000fe20000004100 */
[----:B------:R-:W-:Y:S01]  /*6a30*/  F2FP.F16.E4M3.UNPACK_B R78, R55.H1 ;  /* 0x00000037ff4e723e */ /* 0x000fe200030006ff */
[C---:B---3--:R-:W-:Y:S01]  /*6a40*/  FMUL R4, R47.reuse, R4 ;  /* 0x000000042f047220 */ /* 0x048fe20000400000 */
[C---:B------:R-:W-:Y:S01]  /*6a50*/  FMUL R5, R47.reuse, R5 ;  /* 0x000000052f057220 */ /* 0x040fe20000400000 */
[C---:B------:R-:W-:Y:S01]  /*6a60*/  FMUL R8, R47.reuse, R8 ;  /* 0x000000082f087220 */ /* 0x040fe20000400000 */
[----:B------:R-:W-:Y:S01]  /*6a70*/  FMUL R9, R47, R9 ;  /* 0x000000092f097220 */ /* 0x000fe20000400000 */
[----:B------:R-:W-:Y:S01]  /*6a80*/  SYNCS.ARRIVE.TRANS64.RED.A1T0 RZ, [UR5], RZ ;  /* 0x000000ffffff79a7 */ /* 0x000fe20008100405 */
[C---:B------:R-:W-:Y:S01]  /*6a90*/  FFMA R4, R49.reuse, R48, R4 ;  /* 0x0000003031047223 */ /* 0x040fe20000000004 */
[----:B------:R-:W-:Y:S01]  /*6aa0*/  FFMA R5, R49, R50, R5 ;  /* 0x0000003231057223 */ /* 0x000fe20000000005 */
[C---:B------:R-:W-:Y:S01]  /*6ab0*/  FMUL R12, R47.reuse, R12 ;  /* 0x0000000c2f0c7220 */ /* 0x040fe20000400000 */
        /* <DEDUP_REMOVED lines=9> */
[----:B------:R-:W-:Y:S02]  /*6b50*/  HADD2.F32 R48, -RZ, R77.H1_H1 ;  /* 0x3000004dff307230 */ /* 0x000fe40000004100 */
[C---:B------:R-:W-:Y:S01]  /*6b60*/  FMUL R28, R47.reuse, R32 ;  /* 0x000000202f1c7220 */ /* 0x040fe20000400000 */
[C---:B------:R-:W-:Y:S01]  /*6b70*/  FMUL R29, R47.reuse, R33 ;  /* 0x000000212f1d7220 */ /* 0x040fe20000400000 */
[C---:B------:R-:W-:Y:S01]  /*6b80*/  FMUL R6, R47.reuse, R6 ;  /* 0x000000062f067220 */ /* 0x040fe20000400000 */
[C---:B------:R-:W-:Y:S01]  /*6b90*/  FMUL R7, R47.reuse, R7 ;  /* 0x000000072f077220 */ /* 0x040fe20000400000 */
[--C-:B------:R-:W-:Y:S02]  /*6ba0*/  HADD2.F32 R55, -RZ, R57.reuse.H0_H0 ;  /* 0x20000039ff377230 */ /* 0x100fe40000004100 */
[----:B------:R-:W-:Y:S01]  /*6bb0*/  FMUL R10, R47, R10 ;  /* 0x0000000a2f0a7220 */ /* 0x000fe20000400000 */
[C---:B------:R-:W-:Y:S01]  /*6bc0*/  FFMA R6, R49.reuse, R51, R6 ;  /* 0x0000003331067223 */ /* 0x040fe20000000006 */
[----:B------:R-:W-:Y:S02]  /*6bd0*/  HADD2.F32 R56, -RZ, R57.H1_H1 ;  /* 0x30000039ff387230 */ /* 0x000fe40000004100 */
[C---:B------:R-:W-:Y:S01]  /*6be0*/  FFMA R7, R49.reuse, R52, R7 ;  /* 0x0000003431077223 */ /* 0x040fe20000000007 */
[C---:B------:R-:W-:Y:S01]  /*6bf0*/  FFMA R8, R49.reuse, R53, R8 ;  /* 0x0000003531087223 */ /* 0x040fe20000000008 */
[C---:B------:R-:W-:Y:S01]  /*6c00*/  FFMA R9, R49.reuse, R54, R9 ;  /* 0x0000003631097223 */ /* 0x040fe20000000009 */
[----:B------:R-:W-:Y:S02]  /*6c10*/  HADD2.F32 R57, -RZ, R61.H0_H0 ;  /* 0x2000003dff397230 */ /* 0x000fe40000004100 */
[----:B------:R-:W-:Y:S01]  /*6c20*/  FFMA R10, R49, R55, R10 ;  /* 0x00000037310a7223 */ /* 0x000fe2000000000a */
[----:B------:R-:W-:Y:S01]  /*6c30*/  F2FP.SATFINITE.E4M3.F32.PACK_AB_MERGE_C R96, R7, R6, RZ ;  /* 0x000000060760723e */ /* 0x000fe200048070ff */
[----:B------:R-:W-:Y:S02]  /*6c40*/  HADD2.F32 R61, -RZ, R62.H0_H0 ;  /* 0x2000003eff3d7230 */ /* 0x000fe40000004100 */
[----:B------:R-:W-:Y:S01]  /*6c50*/  FMUL R11, R47, R11 ;  /* 0x0000000b2f0b7220 */ /* 0x000fe20000400000 */
[----:B------:R-:W-:Y:S01]  /*6c60*/  F2FP.F16.E4M3.UNPACK_B R64, R59.H1 ;  /* 0x0000003bff40723e */ /* 0x000fe200030006ff */
[----:B------:R-:W-:Y:S01]  /*6c70*/  HADD2.F32 R59, -RZ, R60.H0_H0 ;  /* 0x2000003cff3b7230 */ /* 0x000fe20000004100 */
[----:B------:R-:W-:Y:S01]  /*6c80*/  F2FP.SATFINITE.E4M3.F32.PACK_AB_MERGE_C R96, R5, R4, R96 ;  /* 0x000000040560723e */ /* 0x000fe20004807060 */
[C---:B------:R-:W-:Y:S01]  /*6c90*/  FFMA R11, R49.reuse, R56, R11 ;  /* 0x00000038310b7223 */ /* 0x040fe2000000000b */
[C---:B------:R-:W-:Y:S01]  /*6ca0*/  FFMA R12, R49.reuse, R57, R12 ;  /* 0x00000039310c7223 */ /* 0x040fe2000000000c */
[----:B------:R-:W-:Y:S01]  /*6cb0*/  FFMA R13, R49, R58, R13 ;  /* 0x0000003a310d7223 */ /* 0x000fe2000000000d */
[----:B------:R-:W-:Y:S02]  /*6cc0*/  HADD2.F32 R62, -RZ, R62.H1_H1 ;  /* 0x3000003eff3e7230 */ /* 0x000fe40000004100 */
[----:B------:R-:W-:Y:S01]  /*6cd0*/  FMUL R14, R47, R14 ;  /* 0x0000000e2f0e7220 */ /* 0x000fe20000400000 */
[----:B------:R-:W-:Y:S01]  /*6ce0*/  HADD2.F32 R60, -RZ, R60.H1_H1 ;  /* 0x3000003cff3c7230 */ /* 0x000fe20000004100 */
[----:B------:R-:W-:Y:S01]  /*6cf0*/  F2FP.SATFINITE.E4M3.F32.PACK_AB_MERGE_C R97, R11, R10, RZ ;  /* 0x0000000a0b61723e */ /* 0x000fe200048070ff */
[----:B------:R-:W-:Y:S02]  /*6d00*/  HADD2.F32 R51, -RZ, R77.H0_H0 ;  /* 0x2000004dff337230 */ /* 0x000fe40000004100 */
[----:B------:R-:W-:Y:S01]  /*6d10*/  FFMA R14, R49, R59, R14 ;  /* 0x0000003b310e7223 */ /* 0x000fe2000000000e */
[----:B------:R-:W-:Y:S01]  /*6d20*/  FMUL R15, R47, R15 ;  /* 0x0000000f2f0f7220 */ /* 0x000fe20000400000 */
[--C-:B------:R-:W-:Y:S01]  /*6d30*/  HADD2.F32 R63, -RZ, R64.reuse.H0_H0 ;  /* 0x20000040ff3f7230 */ /* 0x100fe20000004100 */
[----:B------:R-:W-:Y:S01]  /*6d40*/  F2FP.SATFINITE.E4M3.F32.PACK_AB_MERGE_C R97, R9, R8, R97 ;  /* 0x000000080961723e */ /* 0x000fe20004807061 */
[----:B------:R-:W-:Y:S02]  /*6d50*/  HADD2.F32 R64, -RZ, R64.H1_H1 ;  /* 0x30000040ff407230 */ /* 0x000fe40000004100 */
[C---:B------:R-:W-:Y:S01]  /*6d60*/  FFMA R15, R49.reuse, R60, R15 ;  /* 0x0000003c310f7223 */ /* 0x040fe2000000000f */
[C---:B------:R-:W-:Y:S01]  /*6d70*/  FFMA R16, R49.reuse, R61, R16 ;  /* 0x0000003d31107223 */ /* 0x040fe20000000010 */
[----:B------:R-:W-:Y:S01]  /*6d80*/  FFMA R17, R49, R62, R17 ;  /* 0x0000003e31117223 */ /* 0x000fe20000000011 */
[C---:B------:R-:W-:Y:S01]  /*6d90*/  FMUL R18, R47.reuse, R18 ;  /* 0x000000122f127220 */ /* 0x040fe20000400000 */
[C---:B------:R-:W-:Y:S01]  /*6da0*/  FMUL R19, R47.reuse, R19 ;  /* 0x000000132f137220 */ /* 0x040fe20000400000 */
[--C-:B------:R-:W-:Y:S02]  /*6db0*/  HADD2.F32 R66, -RZ, R68.reuse.H0_H0 ;  /* 0x20000044ff427230 */ /* 0x100fe40000004100 */
[----:B------:R-:W-:Y:S01]  /*6dc0*/  FMUL R3, R47, R22 ;  /* 0x000000162f037220 */ /* 0x000fe20000400000 */
[C---:B------:R-:W-:Y:S01]  /*6dd0*/  FFMA R18, R49.reuse, R63, R18 ;  /* 0x0000003f31127223 */ /* 0x040fe20000000012 */
[----:B------:R-:W-:Y:S02]  /*6de0*/  HADD2.F32 R68, -RZ, R68.H1_H1 ;  /* 0x30000044ff447230 */ /* 0x000fe40000004100 */
[----:B------:R-:W-:Y:S01]  /*6df0*/  FFMA R19, R49, R64, R19 ;  /* 0x0000004031137223 */ /* 0x000fe20000000013 */
[----:B------:R-:W-:Y:S01]  /*6e00*/  FMUL R23, R47, R23 ;  /* 0x000000172f177220 */ /* 0x000fe20000400000 */
[C---:B------:R-:W-:Y:S01]  /*6e10*/  FFMA R0, R49.reuse, R65, R0 ;  /* 0x0000004131007223 */ /* 0x040fe20000000000 */
[C---:B------:R-:W-:Y:S01]  /*6e20*/  FFMA R2, R49.reuse, R67, R2 ;  /* 0x0000004331027223 */ /* 0x040fe20000000002 */
[--C-:B------:R-:W-:Y:S02]  /*6e30*/  HADD2.F32 R71, -RZ, R72.reuse.H0_H0 ;  /* 0x20000048ff477230 */ /* 0x100fe40000004100 */
[----:B------:R-:W-:Y:S01]  /*6e40*/  FFMA R3, R49, R66, R3 ;  /* 0x0000004231037223 */ /* 0x000fe20000000003 */
[----:B------:R-:W-:Y:S02]  /*6e50*/  HADD2.F32 R72, -RZ, R72.H1_H1 ;  /* 0x30000048ff487230 */ /* 0x000fe40000004100 */
[----:B------:R-:W-:Y:S01]  /*6e60*/  FMUL R22, R47, R26 ;  /* 0x0000001a2f167220 */ /* 0x000fe20000400000 */
        /* <DEDUP_REMOVED lines=18> */
[----:B------:R-:W-:Y:S01]  /*6f90*/  F2FP.SATFINITE.E4M3.F32.PACK_AB_MERGE_C R98, R15, R14, RZ ;  /* 0x0000000e0f62723e */ /* 0x000fe200048070ff */
[----:B------:R-:W-:Y:S01]  /*6fa0*/  FFMA R28, R49, R51, R28 ;  /* 0x00000033311c7223 */ /* 0x000fe2000000001c */
[----:B------:R-:W-:Y:S01]  /*6fb0*/  F2FP.SATFINITE.E4M3.F32.PACK_AB_MERGE_C R99, R19, R18, RZ ;  /* 0x000000121363723e */ /* 0x000fe200048070ff */
[C---:B------:R-:W-:Y:S01]  /*6fc0*/  FFMA R29, R49.reuse, R48, R29 ;  /* 0x00000030311d7223 */ /* 0x040fe2000000001d */
[C---:B------:R-:W-:Y:S01]  /*6fd0*/  FFMA R30, R49.reuse, R77, R30 ;  /* 0x0000004d311e7223 */ /* 0x040fe2000000001e */
[----:B------:R-:W-:Y:S01]  /*6fe0*/  FFMA R35, R49, R50, R35 ;  /* 0x0000003231237223 */ /* 0x000fe20000000023 */
[----:B------:R-:W-:Y:S02]  /*6ff0*/  F2FP.SATFINITE.E4M3.F32.PACK_AB_MERGE_C R98, R13, R12, R98 ;  /* 0x0000000c0d62723e */ /* 0x000fe40004807062 */
[----:B------:R-:W-:Y:S02]  /*7000*/  F2FP.SATFINITE.E4M3.F32.PACK_AB_MERGE_C R99, R17, R16, R99 ;  /* 0x000000101163723e */ /* 0x000fe40004807063 */
[----:B------:R-:W-:Y:S02]  /*7010*/  F2FP.SATFINITE.E4M3.F32.PACK_AB_MERGE_C R117, R23, R3, RZ ;  /* 0x000000031775723e */ /* 0x000fe400048070ff */
[----:B------:R-:W-:Y:S01]  /*7020*/  F2FP.SATFINITE.E4M3.F32.PACK_AB_MERGE_C R118, R27, R22, RZ ;  /* 0x000000161b76723e */ /* 0x000fe200048070ff */
[----:B------:R1:W-:Y:S01]  /*7030*/  STS.128 [R112+UR41+0x1400], R96 ;  /* 0x0014006070007988 */ /* 0x0003e20008000c29 */
[----:B------:R-:W-:Y:S02]  /*7040*/  F2FP.SATFINITE.E4M3.F32.PACK_AB_MERGE_C R120, R31, R26, RZ ;  /* 0x0000001a1f78723e */ /* 0x000fe400048070ff */
[----:B------:R-:W-:Y:S02]  /*7050*/  F2FP.SATFINITE.E4M3.F32.PACK_AB_MERGE_C R121, R35, R30, RZ ;  /* 0x0000001e2379723e */ /* 0x000fe400048070ff */
[----:B------:R-:W-:Y:S02]  /*7060*/  F2FP.SATFINITE.E4M3.F32.PACK_AB_MERGE_C R116, R2, R0, R117 ;  /* 0x000000000274723e */ /* 0x000fe40004807075 */
[----:B------:R-:W-:Y:S02]  /*7070*/  F2FP.SATFINITE.E4M3.F32.PACK_AB_MERGE_C R117, R21, R20, R118 ;  /* 0x000000141575723e */ /* 0x000fe40004807076 */
[----:B------:R-:W-:Y:S02]  /*7080*/  F2FP.SATFINITE.E4M3.F32.PACK_AB_MERGE_C R118, R25, R24, R120 ;  /* 0x000000181976723e */ /* 0x000fe40004807078 */
[----:B------:R-:W-:Y:S02]  /*7090*/  F2FP.SATFINITE.E4M3.F32.PACK_AB_MERGE_C R119, R29, R28, R121 ;  /* 0x0000001c1d77723e */ /* 0x000fe40004807079 */
[----:B------:R-:W-:Y:S03]  /*70a0*/  IADD3 R120, PT, PT, R44, 0x1, RZ ;  /* 0x000000012c787810 */ /* 0x000fe60007ffe0ff */
[----:B------:R1:W-:Y:S01]  /*70b0*/  STS.128 [R111+0x1010], R116 ;  /* 0x001010746f007388 */ /* 0x0003e20000000c00 */
[----:B------:R-:W-:Y:S01]  /*70c0*/  @!PT LDS RZ, [RZ] ;  /* 0x00000000fffff984 */ /* 0x000fe20000000800 */
[----:B------:R-:W-:Y:S01]  /*70d0*/  @!PT LDS RZ, [RZ] ;  /* 0x00000000fffff984 */ /* 0x000fe20000000800 */
[----:B------:R-:W-:Y:S01]  /*70e0*/  @!PT LDS RZ, [RZ] ;  /* 0x00000000fffff984 */ /* 0x000fe20000000800 */
[----:B------:R-:W-:Y:S01]  /*70f0*/  @!PT LDS RZ, [RZ] ;  /* 0x00000000fffff984 */ /* 0x000fe20000000800 */
[----:B------:R3:W-:Y:S07]  /*7100*/  MEMBAR.ALL.CTA ;  /* 0x0000000000007992 */ /* 0x0007ee0000008000 */
[----:B---3--:R-:W3:Y:S02]  /*7110*/  FENCE.VIEW.ASYNC.S ;  /* 0x00000000000073c6 */ /* 0x008ee40000000000 */
[----:B---3--:R-:W-:Y:S06]  /*7120*/  BAR.SYNC.DEFER_BLOCKING 0x1, 0x80 ;  /* 0x0042000000007b1d */ /* 0x008fec0000010000 */
[----:B------:R-:W-:Y:S05]  /*7130*/  @P0 BRA `(.L_x_116) ;  /* 0x0000000000840947 */ /* 0x000fea0003800000 */
[C---:B------:R-:W-:Y:S01]  /*7140*/  ISETP.NE.AND P0, PT, R94.reuse, 0x1, PT ;  /* 0x000000015e00780c */ /* 0x040fe20003f05270 */
[----:B------:R-:W-:Y:S01]  /*7150*/  IMAD.SHL.U32 R0, R103, 0x40, RZ ;  /* 0x0000004067007824 */ /* 0x000fe200078e00ff */
[----:B------:R-:W-:Y:S01]  /*7160*/  R2UR UR9, R101 ;  /* 0x00000000650972ca */ /* 0x000fe200000e0000 */
[----:B------:R-:W-:Y:S01]  /*7170*/  UIADD3 UR13, UPT, UPT, UR41, 0x1400, URZ ;  /* 0x00001400290d7890 */ /* 0x000fe2000fffe0ff */
[----:B------:R-:W-:Y:S01]  /*7180*/  R2UR UR7, R94 ;  /* 0x000000005e0772ca */ /* 0x000fe200000e0000 */
[C---:B------:R-:W-:Y:S01]  /*7190*/  IMAD.HI.U32 R3, R0.reuse, R95, RZ ;  /* 0x0000005f00037227 */ /* 0x040fe200078e00ff */
[C---:B------:R-:W-:Y:S02]  /*71a0*/  R2UR UR10, R0.reuse ;  /* 0x00000000000a72ca */ /* 0x040fe400000e0000 */
[C---:B------:R-:W-:Y:S01]  /*71b0*/  R2UR UR5, R93.reuse ;  /* 0x000000005d0572ca */ /* 0x040fe200000e0000 */
[----:B------:R-:W-:Y:S01]  /*71c0*/  IMAD.U32 R114, RZ, RZ, UR13 ;  /* 0x0000000dff727e24 */ /* 0x000fe2000f8e00ff */
[----:B------:R-:W-:Y:S04]  /*71d0*/  SHF.R.U32.HI R3, RZ, R92, R3 ;  /* 0x0000005cff037219 */ /* 0x000fe80000011603 */
[----:B------:R-:W-:Y:S01]  /*71e0*/  SEL R3, R0, R3, !P0 ;  /* 0x0000000300037207 */ /* 0x000fe20004000000 */
[----:B------:R-:W-:Y:S01]  /*71f0*/  USHF.L.U32 UR9, UR9, 0x6, URZ ;  /* 0x0000000609097899 */ /* 0x000fe200080006ff */
[----:B------:R-:W-:Y:S02]  /*7200*/  ISETP.NE.AND P0, PT, R93, 0x1, PT ;  /* 0x000000015d00780c */ /* 0x000fe40003f05270 */
[C---:B------:R-:W-:Y:S01]  /*7210*/  R2UR UR4, R3.reuse ;  /* 0x00000000030472ca */ /* 0x040fe200000e0000 */
[C---:B------:R-:W-:Y:S01]  /*7220*/  IMAD.HI.U32 R2, R3.reuse, R90, RZ ;  /* 0x0000005a03027227 */ /* 0x040fe200078e00ff */
[----:B------:R-:W-:Y:S02]  /*7230*/  R2UR UR11, R3 ;  /* 0x00000000030b72ca */ /* 0x000fe400000e0000 */
[----:B------:R-:W-:Y:S01]  /*7240*/  R2UR UR8, R114 ;  /* 0x00000000720872ca */ /* 0x000fe200000e0000 */
[----:B------:R-:W-:Y:S01]  /*7250*/  IMAD.MOV R4, RZ, RZ, -R3 ;  /* 0x000000ffff047224 */ /* 0x000fe200078e0a03 */
[----:B------:R-:W-:Y:S04]  /*7260*/  SHF.R.U32.HI R2, RZ, R91, R2 ;  /* 0x0000005bff027219 */ /* 0x000fe80000011602 */
[----:B------:R-:W-:Y:S01]  /*7270*/  R2UR UR12, R2 ;  /* 0x00000000020c72ca */ /* 0x000fe200000e0000 */
[----:B------:R-:W-:Y:S01]  /*7280*/  VOTEU.ANY UP0, P0 ;  /* 0x0000000000ff7886 */ /* 0x000fe20000000100 */
[----:B------:R-:W-:Y:S11]  /*7290*/  R2UR UR6, R4 ;  /* 0x00000000040672ca */ /* 0x000ff600000e0000 */
[----:B------:R-:W-:Y:S02]  /*72a0*/  USEL UR12, UR4, UR12, !UP0 ;  /* 0x0000000c040c7287 */ /* 0x000fe4000c000000 */
[----:B------:R-:W-:Y:S02]  /*72b0*/  UIADD3 UR14, UP0, UPT, UR46, 0x680, URZ ;  /* 0x000006802e0e7890 */ /* 0x000fe4000ff1e0ff */
[----:B------:R-:W-:Y:S02]  /*72c0*/  UIMAD UR10, UR7, UR6, UR10 ;  /* 0x00000006070a72a4 */ /* 0x000fe4000f8e020a */
[----:B------:R-:W-:Y:S01]  /*72d0*/  IMAD R2, RZ, RZ, -UR12 ;  /* 0x8000000cff027e24 */ /* 0x000fe2000f8e02ff */
[----:B------:R-:W-:Y:S04]  /*72e0*/  UIADD3.X UR15, UPT, UPT, URZ, UR47, URZ, UP0, !UPT ;  /* 0x0000002fff0f7290 */ /* 0x000fe800087fe4ff */
[----:B------:R-:W-:Y:S11]  /*72f0*/  R2UR UR4, R2 ;  /* 0x00000000020472ca */ /* 0x000ff600000e0000 */
[----:B------:R-:W-:Y:S02]  /*7300*/  @!UPT UIADD3 URZ, UPT, UPT, URZ, URZ, URZ ;  /* 0x000000fffffff290 */ /* 0x000fe4000fffe0ff */
[----:B------:R-:W-:Y:S09]  /*7310*/  UIMAD UR11, UR5, UR4, UR11 ;  /* 0x00000004050b72a4 */ /* 0x000ff2000f8e020b */
[----:B------:R3:W-:Y:S01]  /*7320*/  UTMASTG.4D.IM2COL [UR8], [UR14] ;  /* 0x000000080e0073b5 */ /* 0x0007e20008058000 */
[----:B------:R0:W-:Y:S01]  /*7330*/  UTMACMDFLUSH ;  /* 0x00000000000079b7 */ /* 0x0001e20000000000 */
[----:B---3--:R-:W-:Y:S04]  /*7340*/  DEPBAR.LE SB0, 0x0 ;  /* 0x000080000000791a */ /* 0x008fe80000000000 */
.L_x_116:
[----:B------:R-:W-:Y:S05]  /*7350*/  BSYNC.RECONVERGENT B0 ;  /* 0x0000000000007941 */ /* 0x000fea0003800200 */
.L_x_115:
[----:B------:R-:W-:Y:S01]  /*7360*/  BAR.SYNC.DEFER_BLOCKING 0x1, 0x80 ;  /* 0x0042000000007b1d */ /* 0x000fe20000010000 */
[----:B------:R-:W-:Y:S01]  /*7370*/  ISETP.NE.AND P1, PT, R115, RZ, PT ;  /* 0x000000ff7300720c */ /* 0x000fe20003f25270 */
[----:B------:R-:W-:Y:S01]  /*7380*/  IMAD.IADD R101, R43, 0x1, R79 ;  /* 0x000000012b657824 */ /* 0x000fe200078e024f */
[C---:B------:R-:W-:Y:S01]  /*7390*/  ISETP.NE.AND P0, PT, R120.reuse, 0x2, PT ;  /* 0x000000027800780c */ /* 0x040fe20003f05270 */
[----:B------:R-:W-:Y:S01]  /*73a0*/  IMAD.IADD R103, R45, 0x1, R100 ;  /* 0x000000012d677824 */ /* 0x000fe200078e0264 */
[----:B------:R-:W-:Y:S02]  /*73b0*/  LOP3.LUT R109, R109, 0x1, RZ, 0x3c, !PT ;  /* 0x000000016d6d7812 */ /* 0x000fe400078e3cff */
[----:B------:R-:W-:Y:S02]  /*73c0*/  SEL R3, RZ, 0x1, P0 ;  /* 0x00000001ff037807 */ /* 0x000fe40000000000 */
[----:B------:R-:W-:Y:S02]  /*73d0*/  SEL R44, R120, RZ, P0 ;  /* 0x000000ff782c7207 */ /* 0x000fe40000000000 */
[----:B------:R-:W-:Y:S01]  /*73e0*/  LOP3.LUT R110, R110, R3, RZ, 0x3c, !PT ;  /* 0x000000036e6e7212 */ /* 0x000fe200078e3cff */
[----:B------:R-:W-:Y:S02]  /*73f0*/  UMOV UR45, UR43 ;  /* 0x0000002b002d7c82 */ /* 0x000fe40008000000 */
[----:B------:R-:W-:Y:S05]  /*7400*/  @P1 BRA `(.L_x_117) ;  /* 0xffffffe400541947 */ /* 0x000fea000383ffff */
[----:B------:R-:W-:Y:S05]  /*7410*/  EXIT ;  /* 0x000000000000794d */ /* 0x000fea0003800000 */
.L_x_25:
[----:B------:R-:W-:Y:S07]  /*7420*/  MOV R2, UR9 ;  /* 0x0000000900027c02 */ /* 0x000fee0008000f00 */
.L_x_118:
[----:B-1----:R1:W2:Y:S02]  /*7430*/  SYNCS.PHASECHK.TRANS64.TRYWAIT P1, [R2+URZ+0xd8], R5 ;  /* 0x0000d805020075a7 */ /* 0x0022a400080211ff */
[----:B--2---:R-:W-:Y:S05]  /*7440*/  @!P1 NANOSLEEP.SYNCS 0x989680 ;  /* 0x009896800000995d */ /* 0x004fea0003900000 */
[----:B------:R-:W2:Y:S02]  /*7450*/  @!P1 SYNCS.PHASECHK.TRANS64 P1, [R2+URZ+0xd8], R5 ;  /* 0x0000d805020095a7 */ /* 0x000ea400080210ff */
[----:B--2---:R-:W-:Y:S05]  /*7460*/  @!P1 BRA `(.L_x_118) ;  /* 0xfffffffc00f09947 */ /* 0x004fea000383ffff */
[----:B------:R-:W-:Y:S05]  /*7470*/  BRA `(.L_x_24) ;  /* 0xffffffa400dc7947 */ /* 0x000fea000383ffff */
.L_x_32:
[----:B------:R-:W-:Y:S07]  /*7480*/  MOV R2, UR9 ;  /* 0x0000000900027c02 */ /* 0x000fee0008000f00 */
.L_x_119:
[----:B-1----:R1:W2:Y:S02]  /*7490*/  SYNCS.PHASECHK.TRANS64.TRYWAIT P0, [R2+URZ+0xd8], R5 ;  /* 0x0000d805020075a7 */ /* 0x0022a400080011ff */
[----:B--2---:R-:W-:Y:S05]  /*74a0*/  @!P0 NANOSLEEP.SYNCS 0x989680 ;  /* 0x009896800000895d */ /* 0x004fea0003900000 */
[----:B------:R-:W2:Y:S02]  /*74b0*/  @!P0 SYNCS.PHASECHK.TRANS64 P0, [R2+URZ+0xd8], R5 ;  /* 0x0000d805020085a7 */ /* 0x000ea400080010ff */
[----:B--2---:R-:W-:Y:S05]  /*74c0*/  @!P0 BRA `(.L_x_119) ;  /* 0xfffffffc00f08947 */ /* 0x004fea000383ffff */
[----:B------:R-:W-:Y:S05]  /*74d0*/  BRA `(.L_x_31) ;  /* 0xffffffac004c7947 */ /* 0x000fea000383ffff */
.L_x_37:
[----:B-1----:R-:W-:-:S07]  /*74e0*/  MOV R2, UR30 ;  /* 0x0000001e00027c02 */ /* 0x002fce0008000f00 */
.L_x_120:
[----:B-1----:R1:W2:Y:S02]  /*74f0*/  SYNCS.PHASECHK.TRANS64.TRYWAIT P0, [R2+URZ+0x1d0], R3 ;  /* 0x0001d003020075a7 */ /* 0x0022a400080011ff */
[----:B--2---:R-:W-:Y:S05]  /*7500*/  @!P0 NANOSLEEP.SYNCS 0x989680 ;  /* 0x009896800000895d */ /* 0x004fea0003900000 */
[----:B------:R-:W2:Y:S02]  /*7510*/  @!P0 SYNCS.PHASECHK.TRANS64 P0, [R2+URZ+0x1d0], R3 ;  /* 0x0001d003020085a7 */ /* 0x000ea400080010ff */
[----:B--2---:R-:W-:Y:S05]  /*7520*/  @!P0 BRA `(.L_x_120) ;  /* 0xfffffffc00f08947 */ /* 0x004fea000383ffff */
[----:B------:R-:W-:Y:S05]  /*7530*/  BRA `(.L_x_121) ;  /* 0xffffffb000207947 */ /* 0x000fea000383ffff */
.L_x_41:
[----:B------:R-:W-:-:S07]  /*7540*/  MOV R0, UR4 ;  /* 0x0000000400007c02 */ /* 0x000fce0008000f00 */
.L_x_122:
[----:B-1----:R1:W2:Y:S02]  /*7550*/  SYNCS.PHASECHK.TRANS64.TRYWAIT P0, [R0+URZ], R3 ;  /* 0x00000003000075a7 */ /* 0x0022a400080011ff */
[----:B--2---:R-:W-:Y:S05]  /*7560*/  @!P0 NANOSLEEP.SYNCS 0x989680 ;  /* 0x009896800000895d */ /* 0x004fea0003900000 */
[----:B------:R-:W2:Y:S02]  /*7570*/  @!P0 SYNCS.PHASECHK.TRANS64 P0, [R0+URZ], R3 ;  /* 0x00000003000085a7 */ /* 0x000ea400080010ff */
[----:B--2---:R-:W-:Y:S05]  /*7580*/  @!P0 BRA `(.L_x_122) ;  /* 0xfffffffc00f08947 */ /* 0x004fea000383ffff */
[----:B------:R-:W-:Y:S05]  /*7590*/  BRA `(.L_x_123) ;  /* 0xffffffb400747947 */ /* 0x000fea000383ffff */
.L_x_42:
[----:B------:R-:W-:-:S07]  /*75a0*/  MOV R0, UR4 ;  /* 0x0000000400007c02 */ /* 0x000fce0008000f00 */
.L_x_124:
[----:B-1----:R1:W2:Y:S02]  /*75b0*/  SYNCS.PHASECHK.TRANS64.TRYWAIT P0, [R0+URZ], R3 ;  /* 0x00000003000075a7 */ /* 0x0022a400080011ff */
[----:B--2---:R-:W-:Y:S05]  /*75c0*/  @!P0 NANOSLEEP.SYNCS 0x989680 ;  /* 0x009896800000895d */ /* 0x004fea0003900000 */
[----:B------:R-:W2:Y:S02]  /*75d0*/  @!P0 SYNCS.PHASECHK.TRANS64 P0, [R0+URZ], R3 ;  /* 0x00000003000085a7 */ /* 0x000ea400080010ff */
[----:B--2---:R-:W-:Y:S05]  /*75e0*/  @!P0 BRA `(.L_x_124) ;  /* 0xfffffffc00f08947 */ /* 0x004fea000383ffff */
[----:B------:R-:W-:Y:S05]  /*75f0*/  BRA `(.L_x_125) ;  /* 0xffffffb400807947 */ /* 0x000fea000383ffff */
.L_x_43:
[----:B------:R-:W-:-:S07]  /*7600*/  MOV R0, UR4 ;  /* 0x0000000400007c02 */ /* 0x000fce0008000f00 */
.L_x_126:
[----:B-1----:R1:W2:Y:S02]  /*7610*/  SYNCS.PHASECHK.TRANS64.TRYWAIT P0, [R0+URZ], R3 ;  /* 0x00000003000075a7 */ /* 0x0022a400080011ff */
[----:B--2---:R-:W-:Y:S05]  /*7620*/  @!P0 NANOSLEEP.SYNCS 0x989680 ;  /* 0x009896800000895d */ /* 0x004fea0003900000 */
[----:B------:R-:W2:Y:S02]  /*7630*/  @!P0 SYNCS.PHASECHK.TRANS64 P0, [R0+URZ], R3 ;  /* 0x00000003000085a7 */ /* 0x000ea400080010ff */
[----:B--2---:R-:W-:Y:S05]  /*7640*/  @!P0 BRA `(.L_x_126) ;  /* 0xfffffffc00f08947 */ /* 0x004fea000383ffff */
[----:B------:R-:W-:Y:S05]  /*7650*/  BRA `(.L_x_127) ;  /* 0xffffffb4008c7947 */ /* 0x000fea000383ffff */
.L_x_44:
[----:B------:R-:W-:-:S07]  /*7660*/  MOV R0, UR4 ;  /* 0x0000000400007c02 */ /* 0x000fce0008000f00 */
.L_x_128:
[----:B-1----:R1:W2:Y:S02]  /*7670*/  SYNCS.PHASECHK.TRANS64.TRYWAIT P0, [R0+URZ], R3 ;  /* 0x00000003000075a7 */ /* 0x0022a400080011ff */
[----:B--2---:R-:W-:Y:S05]  /*7680*/  @!P0 NANOSLEEP.SYNCS 0x989680 ;  /* 0x009896800000895d */ /* 0x004fea0003900000 */
[----:B------:R-:W2:Y:S02]  /*7690*/  @!P0 SYNCS.PHASECHK.TRANS64 P0, [R0+URZ], R3 ;  /* 0x00000003000085a7 */ /* 0x000ea400080010ff */
[----:B--2---:R-:W-:Y:S05]  /*76a0*/  @!P0 BRA `(.L_x_128) ;  /* 0xfffffffc00f08947 */ /* 0x004fea000383ffff */
[----:B------:R-:W-:Y:S05]  /*76b0*/  BRA `(.L_x_129) ;  /* 0xffffffb400987947 */ /* 0x000fea000383ffff */
.L_x_45:
[----:B------:R-:W-:-:S07]  /*76c0*/  MOV R0, UR4 ;  /* 0x0000000400007c02 */ /* 0x000fce0008000f00 */
.L_x_130:
[----:B-1----:R1:W2:Y:S02]  /*76d0*/  SYNCS.PHASECHK.TRANS64.TRYWAIT P0, [R0+URZ], R3 ;  /* 0x00000003000075a7 */ /* 0x0022a400080011ff */
[----:B--2---:R-:W-:Y:S05]  /*76e0*/  @!P0 NANOSLEEP.SYNCS 0x989680 ;  /* 0x009896800000895d */ /* 0x004fea0003900000 */
[----:B------:R-:W2:Y:S02]  /*76f0*/  @!P0 SYNCS.PHASECHK.TRANS64 P0, [R0+URZ], R3 ;  /* 0x00000003000085a7 */ /* 0x000ea400080010ff */
[----:B--2---:R-:W-:Y:S05]  /*7700*/  @!P0 BRA `(.L_x_130) ;  /* 0xfffffffc00f08947 */ /* 0x004fea000383ffff */
[----:B------:R-:W-:Y:S05]  /*7710*/  BRA `(.L_x_131) ;  /* 0xffffffb400a47947 */ /* 0x000fea000383ffff */
.L_x_46:
[----:B------:R-:W-:-:S07]  /*7720*/  MOV R0, UR4 ;  /* 0x0000000400007c02 */ /* 0x000fce0008000f00 */
.L_x_132:
[----:B-1----:R1:W2:Y:S02]  /*7730*/  SYNCS.PHASECHK.TRANS64.TRYWAIT P0, [R0+URZ], R3 ;  /* 0x00000003000075a7 */ /* 0x0022a400080011ff */
[----:B--2---:R-:W-:Y:S05]  /*7740*/  @!P0 NANOSLEEP.SYNCS 0x989680 ;  /* 0x009896800000895d */ /* 0x004fea0003900000 */
[----:B------:R-:W2:Y:S02]  /*7750*/  @!P0 SYNCS.PHASECHK.TRANS64 P0, [R0+URZ], R3 ;  /* 0x00000003000085a7 */ /* 0x000ea400080010ff */
[----:B--2---:R-:W-:Y:S05]  /*7760*/  @!P0 BRA `(.L_x_132) ;  /* 0xfffffffc00f08947 */ /* 0x004fea000383ffff */
[----:B------:R-:W-:Y:S05]  /*7770*/  BRA `(.L_x_133) ;  /* 0xffffffb400b07947 */ /* 0x000fea000383ffff */
.L_x_47:
[----:B------:R-:W-:-:S07]  /*7780*/  MOV R0, UR4 ;  /* 0x0000000400007c02 */ /* 0x000fce0008000f00 */
.L_x_134:
[----:B-1----:R1:W2:Y:S02]  /*7790*/  SYNCS.PHASECHK.TRANS64.TRYWAIT P0, [R0+URZ], R3 ;  /* 0x00000003000075a7 */ /* 0x0022a400080011ff */
[----:B--2---:R-:W-:Y:S05]  /*77a0*/  @!P0 NANOSLEEP.SYNCS 0x989680 ;  /* 0x009896800000895d */ /* 0x004fea0003900000 */
[----:B------:R-:W2:Y:S02]  /*77b0*/  @!P0 SYNCS.PHASECHK.TRANS64 P0, [R0+URZ], R3 ;  /* 0x00000003000085a7 */ /* 0x000ea400080010ff */
[----:B--2---:R-:W-:Y:S05]  /*77c0*/  @!P0 BRA `(.L_x_134) ;  /* 0xfffffffc00f08947 */ /* 0x004fea000383ffff */
[----:B------:R-:W-:Y:S05]  /*77d0*/  BRA `(.L_x_135) ;  /* 0xffffffb400bc7947 */ /* 0x000fea000383ffff */
.L_x_48:
[----:B------:R-:W-:-:S07]  /*77e0*/  MOV R0, UR4 ;  /* 0x0000000400007c02 */ /* 0x000fce0008000f00 */
.L_x_136:
[----:B-1----:R1:W2:Y:S02]  /*77f0*/  SYNCS.PHASECHK.TRANS64.TRYWAIT P0, [R0+URZ], R3 ;  /* 0x00000003000075a7 */ /* 0x0022a400080011ff */
[----:B--2---:R-:W-:Y:S05]  /*7800*/  @!P0 NANOSLEEP.SYNCS 0x989680 ;  /* 0x009896800000895d */ /* 0x004fea0003900000 */
[----:B------:R-:W2:Y:S02]  /*7810*/  @!P0 SYNCS.PHASECHK.TRANS64 P0, [R0+URZ], R3 ;  /* 0x00000003000085a7 */ /* 0x000ea400080010ff */
[----:B--2---:R-:W-:Y:S05]  /*7820*/  @!P0 BRA `(.L_x_136) ;  /* 0xfffffffc00f08947 */ /* 0x004fea000383ffff */
[----:B------:R-:W-:Y:S05]  /*7830*/  BRA `(.L_x_137) ;  /* 0xffffffb400c87947 */ /* 0x000fea000383ffff */
.L_x_49:
[----:B------:R-:W-:-:S07]  /*7840*/  MOV R0, UR4 ;  /* 0x0000000400007c02 */ /* 0x000fce0008000f00 */
.L_x_138:
[----:B-1----:R1:W2:Y:S02]  /*7850*/  SYNCS.PHASECHK.TRANS64.TRYWAIT P0, [R0+URZ], R3 ;  /* 0x00000003000075a7 */ /* 0x0022a400080011ff */
[----:B--2---:R-:W-:Y:S05]  /*7860*/  @!P0 NANOSLEEP.SYNCS 0x989680 ;  /* 0x009896800000895d */ /* 0x004fea0003900000 */
[----:B------:R-:W2:Y:S02]  /*7870*/  @!P0 SYNCS.PHASECHK.TRANS64 P0, [R0+URZ], R3 ;  /* 0x00000003000085a7 */ /* 0x000ea400080010ff */
[----:B--2---:R-:W-:Y:S05]  /*7880*/  @!P0 BRA `(.L_x_138) ;  /* 0xfffffffc00f08947 */ /* 0x004fea000383ffff */
[----:B------:R-:W-:Y:S05]  /*7890*/  BRA `(.L_x_139) ;  /* 0xffffffb400d47947 */ /* 0x000fea000383ffff */
.L_x_50:
[----:B------:R-:W-:-:S07]  /*78a0*/  MOV R0, UR4 ;  /* 0x0000000400007c02 */ /* 0x000fce0008000f00 */
.L_x_140:
[----:B-1----:R1:W2:Y:S02]  /*78b0*/  SYNCS.PHASECHK.TRANS64.TRYWAIT P0, [R0+URZ], R3 ;  /* 0x00000003000075a7 */ /* 0x0022a400080011ff */
[----:B--2---:R-:W-:Y:S05]  /*78c0*/  @!P0 NANOSLEEP.SYNCS 0x989680 ;  /* 0x009896800000895d */ /* 0x004fea0003900000 */
[----:B------:R-:W2:Y:S02]  /*78d0*/  @!P0 SYNCS.PHASECHK.TRANS64 P0, [R0+URZ], R3 ;  /* 0x00000003000085a7 */ /* 0x000ea400080010ff */
[----:B--2---:R-:W-:Y:S05]  /*78e0*/  @!P0 BRA `(.L_x_140) ;  /* 0xfffffffc00f08947 */ /* 0x004fea000383ffff */
[----:B------:R-:W-:Y:S05]  /*78f0*/  BRA `(.L_x_141) ;  /* 0xffffffb400e07947 */ /* 0x000fea000383ffff */
.L_x_51:
[----:B------:R-:W-:-:S07]  /*7900*/  MOV R0, UR4 ;  /* 0x0000000400007c02 */ /* 0x000fce0008000f00 */
.L_x_142:
[----:B-1----:R1:W2:Y:S02]  /*7910*/  SYNCS.PHASECHK.TRANS64.TRYWAIT P0, [R0+URZ], R3 ;  /* 0x00000003000075a7 */ /* 0x0022a400080011ff */
[----:B--2---:R-:W-:Y:S05]  /*7920*/  @!P0 NANOSLEEP.SYNCS 0x989680 ;  /* 0x009896800000895d */ /* 0x004fea0003900000 */
[----:B------:R-:W2:Y:S02]  /*7930*/  @!P0 SYNCS.PHASECHK.TRANS64 P0, [R0+URZ], R3 ;  /* 0x00000003000085a7 */ /* 0x000ea400080010ff */
[----:B--2---:R-:W-:Y:S05]  /*7940*/  @!P0 BRA `(.L_x_142) ;  /* 0xfffffffc00f08947 */ /* 0x004fea000383ffff */
[----:B------:R-:W-:Y:S05]  /*7950*/  BRA `(.L_x_143) ;  /* 0xffffffb400ec7947 */ /* 0x000fea000383ffff */
.L_x_52:
[----:B------:R-:W-:-:S07]  /*7960*/  MOV R0, UR4 ;  /* 0x0000000400007c02 */ /* 0x000fce0008000f00 */
.L_x_144:
[----:B-1----:R1:W2:Y:S02]  /*7970*/  SYNCS.PHASECHK.TRANS64.TRYWAIT P0, [R0+URZ], R3 ;  /* 0x00000003000075a7 */ /* 0x0022a400080011ff */
[----:B--2---:R-:W-:Y:S05]  /*7980*/  @!P0 NANOSLEEP.SYNCS 0x989680 ;  /* 0x009896800000895d */ /* 0x004fea0003900000 */
[----:B------:R-:W2:Y:S02]  /*7990*/  @!P0 SYNCS.PHASECHK.TRANS64 P0, [R0+URZ], R3 ;  /* 0x00000003000085a7 */ /* 0x000ea400080010ff */
[----:B--2---:R-:W-:Y:S05]  /*79a0*/  @!P0 BRA `(.L_x_144) ;  /* 0xfffffffc00f08947 */ /* 0x004fea000383ffff */
[----:B------:R-:W-:Y:S05]  /*79b0*/  BRA `(.L_x_145) ;  /* 0xffffffb400f87947 */ /* 0x000fea000383ffff */
.L_x_53:
[----:B------:R-:W-:-:S07]  /*79c0*/  MOV R0, UR4 ;  /* 0x0000000400007c02 */ /* 0x000fce0008000f00 */
.L_x_146:
[----:B-1----:R1:W2:Y:S02]  /*79d0*/  SYNCS.PHASECHK.TRANS64.TRYWAIT P0, [R0+URZ], R3 ;  /* 0x00000003000075a7 */ /* 0x0022a400080011ff */
[----:B--2---:R-:W-:Y:S05]  /*79e0*/  @!P0 NANOSLEEP.SYNCS 0x989680 ;  /* 0x009896800000895d */ /* 0x004fea0003900000 */
[----:B------:R-:W2:Y:S02]  /*79f0*/  @!P0 SYNCS.PHASECHK.TRANS64 P0, [R0+URZ], R3 ;  /* 0x00000003000085a7 */ /* 0x000ea400080010ff */
[----:B--2---:R-:W-:Y:S05]  /*7a00*/  @!P0 BRA `(.L_x_146) ;  /* 0xfffffffc00f08947 */ /* 0x004fea000383ffff */
[----:B------:R-:W-:Y:S05]  /*7a10*/  BRA `(.L_x_147) ;  /* 0xffffffb800047947 */ /* 0x000fea000383ffff */
.L_x_54:
[----:B------:R-:W-:-:S07]  /*7a20*/  MOV R0, UR4 ;  /* 0x0000000400007c02 */ /* 0x000fce0008000f00 */
.L_x_148:
[----:B-1----:R1:W2:Y:S02]  /*7a30*/  SYNCS.PHASECHK.TRANS64.TRYWAIT P0, [R0+URZ], R3 ;  /* 0x00000003000075a7 */ /* 0x0022a400080011ff */
[----:B--2---:R-:W-:Y:S05]  /*7a40*/  @!P0 NANOSLEEP.SYNCS 0x989680 ;  /* 0x009896800000895d */ /* 0x004fea0003900000 */
[----:B------:R-:W2:Y:S02]  /*7a50*/  @!P0 SYNCS.PHASECHK.TRANS64 P0, [R0+URZ], R3 ;  /* 0x00000003000085a7 */ /* 0x000ea400080010ff */
[----:B--2---:R-:W-:Y:S05]  /*7a60*/  @!P0 BRA `(.L_x_148) ;  /* 0xfffffffc00f08947 */ /* 0x004fea000383ffff */
[----:B------:R-:W-:Y:S05]  /*7a70*/  BRA `(.L_x_149) ;  /* 0xffffffb800107947 */ /* 0x000fea000383ffff */
.L_x_55:
[----:B------:R-:W-:-:S07]  /*7a80*/  MOV R0, UR4 ;  /* 0x0000000400007c02 */ /* 0x000fce0008000f00 */
.L_x_150:
[----:B-1----:R1:W2:Y:S02]  /*7a90*/  SYNCS.PHASECHK.TRANS64.TRYWAIT P0, [R0+URZ], R3 ;  /* 0x00000003000075a7 */ /* 0x0022a400080011ff */
[----:B--2---:R-:W-:Y:S05]  /*7aa0*/  @!P0 NANOSLEEP.SYNCS 0x989680 ;  /* 0x009896800000895d */ /* 0x004fea0003900000 */
[----:B------:R-:W2:Y:S02]  /*7ab0*/  @!P0 SYNCS.PHASECHK.TRANS64 P0, [R0+URZ], R3 ;  /* 0x00000003000085a7 */ /* 0x000ea400080010ff */
[----:B--2---:R-:W-:Y:S05]  /*7ac0*/  @!P0 BRA `(.L_x_150) ;  /* 0xfffffffc00f08947 */ /* 0x004fea000383ffff */
[----:B------:R-:W-:Y:S05]  /*7ad0*/  BRA `(.L_x_151) ;  /* 0xffffffb8001c7947 */ /* 0x000fea000383ffff */
.L_x_56:
[----:B------:R-:W-:-:S07]  /*7ae0*/  MOV R0, UR4 ;  /* 0x0000000400007c02 */ /* 0x000fce0008000f00 */
.L_x_152:
[----:B-1----:R1:W2:Y:S02]  /*7af0*/  SYNCS.PHASECHK.TRANS64.TRYWAIT P0, [R0+URZ], R3 ;  /* 0x00000003000075a7 */ /* 0x0022a400080011ff */
[----:B--2---:R-:W-:Y:S05]  /*7b00*/  @!P0 NANOSLEEP.SYNCS 0x989680 ;  /* 0x009896800000895d */ /* 0x004fea0003900000 */
[----:B------:R-:W2:Y:S02]  /*7b10*/  @!P0 SYNCS.PHASECHK.TRANS64 P0, [R0+URZ], R3 ;  /* 0x00000003000085a7 */ /* 0x000ea400080010ff */
[----:B--2---:R-:W-:Y:S05]  /*7b20*/  @!P0 BRA `(.L_x_152) ;  /* 0xfffffffc00f08947 */ /* 0x004fea000383ffff */
[----:B------:R-:W-:Y:S05]  /*7b30*/  BRA `(.L_x_153) ;  /* 0xffffffb800287947 */ /* 0x000fea000383ffff */
.L_x_57:
[----:B------:R-:W-:-:S07]  /*7b40*/  MOV R0, UR4 ;  /* 0x0000000400007c02 */ /* 0x000fce0008000f00 */
.L_x_154:
[----:B-1----:R1:W2:Y:S02]  /*7b50*/  SYNCS.PHASECHK.TRANS64.TRYWAIT P0, [R0+URZ], R3 ;  /* 0x00000003000075a7 */ /* 0x0022a400080011ff */
[----:B--2---:R-:W-:Y:S05]  /*7b60*/  @!P0 NANOSLEEP.SYNCS 0x989680 ;  /* 0x009896800000895d */ /* 0x004fea0003900000 */
[----:B------:R-:W2:Y:S02]  /*7b70*/  @!P0 SYNCS.PHASECHK.TRANS64 P0, [R0+URZ], R3 ;  /* 0x00000003000085a7 */ /* 0x000ea400080010ff */
[----:B--2---:R-:W-:Y:S05]  /*7b80*/  @!P0 BRA `(.L_x_154) ;  /* 0xfffffffc00f08947 */ /* 0x004fea000383ffff */
[----:B------:R-:W-:Y:S05]  /*7b90*/  BRA `(.L_x_155) ;  /* 0xffffffb800347947 */ /* 0x000fea000383ffff */
.L_x_58:
[----:B------:R-:W-:-:S07]  /*7ba0*/  MOV R0, UR4 ;  /* 0x0000000400007c02 */ /* 0x000fce0008000f00 */
.L_x_156:
[----:B-1----:R1:W2:Y:S02]  /*7bb0*/  SYNCS.PHASECHK.TRANS64.TRYWAIT P0, [R0+URZ], R3 ;  /* 0x00000003000075a7 */ /* 0x0022a400080011ff */
[----:B--2---:R-:W-:Y:S05]  /*7bc0*/  @!P0 NANOSLEEP.SYNCS 0x989680 ;  /* 0x009896800000895d */ /* 0x004fea0003900000 */
[----:B------:R-:W2:Y:S02]  /*7bd0*/  @!P0 SYNCS.PHASECHK.TRANS64 P0, [R0+URZ], R3 ;  /* 0x00000003000085a7 */ /* 0x000ea400080010ff */
[----:B--2---:R-:W-:Y:S05]  /*7be0*/  @!P0 BRA `(.L_x_156) ;  /* 0xfffffffc00f08947 */ /* 0x004fea000383ffff */
[----:B------:R-:W-:Y:S05]  /*7bf0*/  BRA `(.L_x_157) ;  /* 0xffffffb800407947 */ /* 0x000fea000383ffff */
.L_x_59:
[----:B------:R-:W-:-:S07]  /*7c00*/  MOV R0, UR4 ;  /* 0x0000000400007c02 */ /* 0x000fce0008000f00 */
.L_x_158:
[----:B-1----:R1:W2:Y:S02]  /*7c10*/  SYNCS.PHASECHK.TRANS64.TRYWAIT P0, [R0+URZ], R3 ;  /* 0x00000003000075a7 */ /* 0x0022a400080011ff */
[----:B--2---:R-:W-:Y:S05]  /*7c20*/  @!P0 NANOSLEEP.SYNCS 0x989680 ;  /* 0x009896800000895d */ /* 0x004fea0003900000 */
[----:B------:R-:W2:Y:S02]  /*7c30*/  @!P0 SYNCS.PHASECHK.TRANS64 P0, [R0+URZ], R3 ;  /* 0x00000003000085a7 */ /* 0x000ea400080010ff */
[----:B--2---:R-:W-:Y:S05]  /*7c40*/  @!P0 BRA `(.L_x_158) ;  /* 0xfffffffc00f08947 */ /* 0x004fea000383ffff */
[----:B------:R-:W-:Y:S05]  /*7c50*/  BRA `(.L_x_159) ;  /* 0xffffffb8004c7947 */ /* 0x000fea000383ffff */
.L_x_60:
[----:B------:R-:W-:-:S07]  /*7c60*/  MOV R0, UR4 ;  /* 0x0000000400007c02 */ /* 0x000fce0008000f00 */
.L_x_160:
[----:B-1----:R1:W2:Y:S02]  /*7c70*/  SYNCS.PHASECHK.TRANS64.TRYWAIT P0, [R0+URZ], R3 ;  /* 0x00000003000075a7 */ /* 0x0022a400080011ff */
[----:B--2---:R-:W-:Y:S05]  /*7c80*/  @!P0 NANOSLEEP.SYNCS 0x989680 ;  /* 0x009896800000895d */ /* 0x004fea0003900000 */
[----:B------:R-:W2:Y:S02]  /*7c90*/  @!P0 SYNCS.PHASECHK.TRANS64 P0, [R0+URZ], R3 ;  /* 0x00000003000085a7 */ /* 0x000ea400080010ff */
[----:B--2---:R-:W-:Y:S05]  /*7ca0*/  @!P0 BRA `(.L_x_160) ;  /* 0xfffffffc00f08947 */ /* 0x004fea000383ffff */
[----:B------:R-:W-:Y:S05]  /*7cb0*/  BRA `(.L_x_161) ;  /* 0xffffffb800587947 */ /* 0x000fea000383ffff */
.L_x_61:
[----:B------:R-:W-:-:S07]  /*7cc0*/  MOV R0, UR4 ;  /* 0x0000000400007c02 */ /* 0x000fce0008000f00 */
.L_x_162:
[----:B-1----:R1:W2:Y:S02]  /*7cd0*/  SYNCS.PHASECHK.TRANS64.TRYWAIT P0, [R0+URZ], R3 ;  /* 0x00000003000075a7 */ /* 0x0022a400080011ff */
[----:B--2---:R-:W-:Y:S05]  /*7ce0*/  @!P0 NANOSLEEP.SYNCS 0x989680 ;  /* 0x009896800000895d */ /* 0x004fea0003900000 */
[----:B------:R-:W2:Y:S02]  /*7cf0*/  @!P0 SYNCS.PHASECHK.TRANS64 P0, [R0+URZ], R3 ;  /* 0x00000003000085a7 */ /* 0x000ea400080010ff */
[----:B--2---:R-:W-:Y:S05]  /*7d00*/  @!P0 BRA `(.L_x_162) ;  /* 0xfffffffc00f08947 */ /* 0x004fea000383ffff */
[----:B------:R-:W-:Y:S05]  /*7d10*/  BRA `(.L_x_163) ;  /* 0xffffffb800647947 */ /* 0x000fea000383ffff */
.L_x_62:
[----:B------:R-:W-:-:S07]  /*7d20*/  MOV R0, UR4 ;  /* 0x0000000400007c02 */ /* 0x000fce0008000f00 */
.L_x_164:
[----:B-1----:R1:W2:Y:S02]  /*7d30*/  SYNCS.PHASECHK.TRANS64.TRYWAIT P0, [R0+URZ], R3 ;  /* 0x00000003000075a7 */ /* 0x0022a400080011ff */
[----:B--2---:R-:W-:Y:S05]  /*7d40*/  @!P0 NANOSLEEP.SYNCS 0x989680 ;  /* 0x009896800000895d */ /* 0x004fea0003900000 */
[----:B------:R-:W2:Y:S02]  /*7d50*/  @!P0 SYNCS.PHASECHK.TRANS64 P0, [R0+URZ], R3 ;  /* 0x00000003000085a7 */ /* 0x000ea400080010ff */
[----:B--2---:R-:W-:Y:S05]  /*7d60*/  @!P0 BRA `(.L_x_164) ;  /* 0xfffffffc00f08947 */ /* 0x004fea000383ffff */
[----:B------:R-:W-:Y:S05]  /*7d70*/  BRA `(.L_x_165) ;  /* 0xffffffb800707947 */ /* 0x000fea000383ffff */
.L_x_63:
[----:B------:R-:W-:-:S07]  /*7d80*/  MOV R0, UR4 ;  /* 0x0000000400007c02 */ /* 0x000fce0008000f00 */
.L_x_166:
[----:B-1----:R1:W2:Y:S02]  /*7d90*/  SYNCS.PHASECHK.TRANS64.TRYWAIT P0, [R0+URZ], R3 ;  /* 0x00000003000075a7 */ /* 0x0022a400080011ff */
[----:B--2---:R-:W-:Y:S05]  /*7da0*/  @!P0 NANOSLEEP.SYNCS 0x989680 ;  /* 0x009896800000895d */ /* 0x004fea0003900000 */
[----:B------:R-:W2:Y:S02]  /*7db0*/  @!P0 SYNCS.PHASECHK.TRANS64 P0, [R0+URZ], R3 ;  /* 0x00000003000085a7 */ /* 0x000ea400080010ff */
[----:B--2---:R-:W-:Y:S05]  /*7dc0*/  @!P0 BRA `(.L_x_166) ;  /* 0xfffffffc00f08947 */ /* 0x004fea000383ffff */
[----:B------:R-:W-:Y:S05]  /*7dd0*/  BRA `(.L_x_167) ;  /* 0xffffffb8007c7947 */ /* 0x000fea000383ffff */
.L_x_64:
[----:B------:R-:W-:-:S07]  /*7de0*/  MOV R0, UR4 ;  /* 0x0000000400007c02 */ /* 0x000fce0008000f00 */
.L_x_168:
[----:B-1----:R1:W2:Y:S02]  /*7df0*/  SYNCS.PHASECHK.TRANS64.TRYWAIT P0, [R0+URZ], R3 ;  /* 0x00000003000075a7 */ /* 0x0022a400080011ff */
[----:B--2---:R-:W-:Y:S05]  /*7e00*/  @!P0 NANOSLEEP.SYNCS 0x989680 ;  /* 0x009896800000895d */ /* 0x004fea0003900000 */
[----:B------:R-:W2:Y:S02]  /*7e10*/  @!P0 SYNCS.PHASECHK.TRANS64 P0, [R0+URZ], R3 ;  /* 0x00000003000085a7 */ /* 0x000ea400080010ff */
[----:B--2---:R-:W-:Y:S05]  /*7e20*/  @!P0 BRA `(.L_x_168) ;  /* 0xfffffffc00f08947 */ /* 0x004fea000383ffff */
[----:B------:R-:W-:Y:S05]  /*7e30*/  BRA `(.L_x_169) ;  /* 0xffffffb800887947 */ /* 0x000fea000383ffff */
.L_x_65:
[----:B------:R-:W-:-:S07]  /*7e40*/  MOV R0, UR4 ;  /* 0x0000000400007c02 */ /* 0x000fce0008000f00 */
.L_x_170:
[----:B-1----:R1:W2:Y:S02]  /*7e50*/  SYNCS.PHASECHK.TRANS64.TRYWAIT P0, [R0+URZ], R3 ;  /* 0x00000003000075a7 */ /* 0x0022a400080011ff */
[----:B--2---:R-:W-:Y:S05]  /*7e60*/  @!P0 NANOSLEEP.SYNCS 0x989680 ;  /* 0x009896800000895d */ /* 0x004fea0003900000 */
[----:B------:R-:W2:Y:S02]  /*7e70*/  @!P0 SYNCS.PHASECHK.TRANS64 P0, [R0+URZ], R3 ;  /* 0x00000003000085a7 */ /* 0x000ea400080010ff */
[----:B--2---:R-:W-:Y:S05]  /*7e80*/  @!P0 BRA `(.L_x_170) ;  /* 0xfffffffc00f08947 */ /* 0x004fea000383ffff */
[----:B------:R-:W-:Y:S05]  /*7e90*/  BRA `(.L_x_171) ;  /* 0xffffffb800947947 */ /* 0x000fea000383ffff */
.L_x_66:
[----:B------:R-:W-:-:S07]  /*7ea0*/  MOV R0, UR4 ;  /* 0x0000000400007c02 */ /* 0x000fce0008000f00 */
.L_x_172:
[----:B-1----:R1:W2:Y:S02]  /*7eb0*/  SYNCS.PHASECHK.TRANS64.TRYWAIT P0, [R0+URZ], R3 ;  /* 0x00000003000075a7 */ /* 0x0022a400080011ff */
[----:B--2---:R-:W-:Y:S05]  /*7ec0*/  @!P0 NANOSLEEP.SYNCS 0x989680 ;  /* 0x009896800000895d */ /* 0x004fea0003900000 */
[----:B------:R-:W2:Y:S02]  /*7ed0*/  @!P0 SYNCS.PHASECHK.TRANS64 P0, [R0+URZ], R3 ;  /* 0x00000003000085a7 */ /* 0x000ea400080010ff */
[----:B--2---:R-:W-:Y:S05]  /*7ee0*/  @!P0 BRA `(.L_x_172) ;  /* 0xfffffffc00f08947 */ /* 0x004fea000383ffff */
[----:B------:R-:W-:Y:S05]  /*7ef0*/  BRA `(.L_x_173) ;  /* 0xffffffb800a07947 */ /* 0x000fea000383ffff */
.L_x_69:
[----:B------:R-:W-:-:S07]  /*7f00*/  MOV R4, UR42 ;  /* 0x0000002a00047c02 */ /* 0x000fce0008000f00 */
.L_x_174:
[----:B--2---:R2:W3:Y:S02]  /*7f10*/  SYNCS.PHASECHK.TRANS64.TRYWAIT P1, [R4+URZ+0x1d8], R7 ;  /* 0x0001d807040075a7 */ /* 0x0044e400080211ff */
[----:B---3--:R-:W-:Y:S05]  /*7f20*/  @!P1 NANOSLEEP.SYNCS 0x989680 ;  /* 0x009896800000995d */ /* 0x008fea0003900000 */
[----:B------:R-:W3:Y:S02]  /*7f30*/  @!P1 SYNCS.PHASECHK.TRANS64 P1, [R4+URZ+0x1d8], R7 ;  /* 0x0001d807040095a7 */ /* 0x000ee400080210ff */
[----:B---3--:R-:W-:Y:S05]  /*7f40*/  @!P1 BRA `(.L_x_174) ;  /* 0xfffffffc00f09947 */ /* 0x008fea000383ffff */
[----:B------:R-:W-:Y:S05]  /*7f50*/  BRA `(.L_x_175) ;  /* 0xffffffbc00047947 */ /* 0x000fea000383ffff */
.L_x_70:
[----:B--2---:R-:W-:-:S07]  /*7f60*/  MOV R4, UR42 ;  /* 0x0000002a00047c02 */ /* 0x004fce0008000f00 */
.L_x_176:
[----:B--2---:R2:W3:Y:S02]  /*7f70*/  SYNCS.PHASECHK.TRANS64.TRYWAIT P1, [R4+URZ+0x1d0], R5 ;  /* 0x0001d005040075a7 */ /* 0x0044e400080211ff */
[----:B---3--:R-:W-:Y:S05]  /*7f80*/  @!P1 NANOSLEEP.SYNCS 0x989680 ;  /* 0x009896800000995d */ /* 0x008fea0003900000 */
[----:B------:R-:W3:Y:S02]  /*7f90*/  @!P1 SYNCS.PHASECHK.TRANS64 P1, [R4+URZ+0x1d0], R5 ;  /* 0x0001d005040095a7 */ /* 0x000ee400080210ff */
[----:B---3--:R-:W-:Y:S05]  /*7fa0*/  @!P1 BRA `(.L_x_176) ;  /* 0xfffffffc00f09947 */ /* 0x008fea000383ffff */
[----:B------:R-:W-:Y:S05]  /*7fb0*/  BRA `(.L_x_177) ;  /* 0xffffffbc000c7947 */ /* 0x000fea000383ffff */
.L_x_78:
[----:B------:R-:W-:-:S07]  /*7fc0*/  MOV R0, UR6 ;  /* 0x0000000600007c02 */ /* 0x000fce0008000f00 */
.L_x_178:
[----:B--2---:R2:W3:Y:S02]  /*7fd0*/  SYNCS.PHASECHK.TRANS64.TRYWAIT P0, [R0+URZ+0x1d0], R5 ;  /* 0x0001d005000075a7 */ /* 0x0044e400080011ff */
[----:B---3--:R-:W-:Y:S05]  /*7fe0*/  @!P0 NANOSLEEP.SYNCS 0x989680 ;  /* 0x009896800000895d */ /* 0x008fea0003900000 */
[----:B------:R-:W3:Y:S02]  /*7ff0*/  @!P0 SYNCS.PHASECHK.TRANS64 P0, [R0+URZ+0x1d0], R5 ;  /* 0x0001d005000085a7 */ /* 0x000ee400080010ff */
[----:B---3--:R-:W-:Y:S05]  /*8000*/  @!P0 BRA `(.L_x_178) ;  /* 0xfffffffc00f08947 */ /* 0x008fea000383ffff */
[----:B------:R-:W-:Y:S05]  /*8010*/  BRA `(.L_x_179) ;  /* 0xffffffc000847947 */ /* 0x000fea000383ffff */
.L_x_79:
[----:B------:R-:W-:-:S07]  /*8020*/  MOV R5, UR8 ;  /* 0x0000000800057c02 */ /* 0x000fce0008000f00 */
.L_x_180:
[----:B--2---:R2:W3:Y:S02]  /*8030*/  SYNCS.PHASECHK.TRANS64.TRYWAIT P0, [R5+URZ+0x1f0], R0 ;  /* 0x0001f000050075a7 */ /* 0x0044e400080011ff */
[----:B---3--:R-:W-:Y:S05]  /*8040*/  @!P0 NANOSLEEP.SYNCS 0x989680 ;  /* 0x009896800000895d */ /* 0x008fea0003900000 */
[----:B------:R-:W3:Y:S02]  /*8050*/  @!P0 SYNCS.PHASECHK.TRANS64 P0, [R5+URZ+0x1f0], R0 ;  /* 0x0001f000050085a7 */ /* 0x000ee400080010ff */
[----:B---3--:R-:W-:Y:S05]  /*8060*/  @!P0 BRA `(.L_x_180) ;  /* 0xfffffffc00f08947 */ /* 0x008fea000383ffff */
[----:B------:R-:W-:Y:S05]  /*8070*/  BRA `(.L_x_181) ;  /* 0xffffffc000a07947 */ /* 0x000fea000383ffff */
.L_x_82:
[----:B--2---:R-:W-:Y:S07]  /*8080*/  MOV R0, UR7 ;  /* 0x0000000700007c02 */ /* 0x004fee0008000f00 */
.L_x_182:
[----:B--2---:R2:W3:Y:S02]  /*8090*/  SYNCS.PHASECHK.TRANS64.TRYWAIT P0, [R0+URZ], R5 ;  /* 0x00000005000075a7 */ /* 0x0044e400080011ff */
[----:B---3--:R-:W-:Y:S05]  /*80a0*/  @!P0 NANOSLEEP.SYNCS 0x989680 ;  /* 0x009896800000895d */ /* 0x008fea0003900000 */
[----:B------:R-:W3:Y:S02]  /*80b0*/  @!P0 SYNCS.PHASECHK.TRANS64 P0, [R0+URZ], R5 ;  /* 0x00000005000085a7 */ /* 0x000ee400080010ff */
[----:B---3--:R-:W-:Y:S05]  /*80c0*/  @!P0 BRA `(.L_x_182) ;  /* 0xfffffffc00f08947 */ /* 0x008fea000383ffff */
[----:B------:R-:W-:Y:S05]  /*80d0*/  BRA `(.L_x_81) ;  /* 0xffffffc000c47947 */ /* 0x000fea000383ffff */
.L_x_85:
[----:B------:R-:W-:-:S07]  /*80e0*/  MOV R0, UR5 ;  /* 0x0000000500007c02 */ /* 0x000fce0008000f00 */
.L_x_183:
[----:B--2---:R2:W4:Y:S02]  /*80f0*/  SYNCS.PHASECHK.TRANS64.TRYWAIT P0, [R0+URZ], R3 ;  /* 0x00000003000075a7 */ /* 0x00452400080011ff */
[----:B----4-:R-:W-:Y:S05]  /*8100*/  @!P0 NANOSLEEP.SYNCS 0x989680 ;  /* 0x009896800000895d */ /* 0x010fea0003900000 */
[----:B------:R-:W4:Y:S02]  /*8110*/  @!P0 SYNCS.PHASECHK.TRANS64 P0, [R0+URZ], R3 ;  /* 0x00000003000085a7 */ /* 0x000f2400080010ff */
[----:B----4-:R-:W-:Y:S05]  /*8120*/  @!P0 BRA `(.L_x_183) ;  /* 0xfffffffc00f08947 */ /* 0x010fea000383ffff */
[----:B------:R-:W-:Y:S05]  /*8130*/  BRA `(.L_x_184) ;  /* 0xffffffc4008c7947 */ /* 0x000fea000383ffff */
.L_x_86:
[----:B------:R-:W-:-:S07]  /*8140*/  MOV R0, UR7 ;  /* 0x0000000700007c02 */ /* 0x000fce0008000f00 */
.L_x_185:
[----:B--2---:R2:W4:Y:S02]  /*8150*/  SYNCS.PHASECHK.TRANS64.TRYWAIT P0, [R0+URZ], R3 ;  /* 0x00000003000075a7 */ /* 0x00452400080011ff */
[----:B----4-:R-:W-:Y:S05]  /*8160*/  @!P0 NANOSLEEP.SYNCS 0x989680 ;  /* 0x009896800000895d */ /* 0x010fea0003900000 */
[----:B------:R-:W4:Y:S02]  /*8170*/  @!P0 SYNCS.PHASECHK.TRANS64 P0, [R0+URZ], R3 ;  /* 0x00000003000085a7 */ /* 0x000f2400080010ff */
[----:B----4-:R-:W-:Y:S05]  /*8180*/  @!P0 BRA `(.L_x_185) ;  /* 0xfffffffc00f08947 */ /* 0x010fea000383ffff */
[----:B------:R-:W-:Y:S05]  /*8190*/  BRA `(.L_x_186) ;  /* 0xffffffc400987947 */ /* 0x000fea000383ffff */
.L_x_91:
[----:B------:R-:W-:Y:S07]  /*81a0*/  MOV R0, UR16 ;  /* 0x0000001000007c02 */ /* 0x000fee0008000f00 */
.L_x_187:
[----:B---3--:R3:W1:Y:S02]  /*81b0*/  SYNCS.PHASECHK.TRANS64.TRYWAIT P0, [R0+URZ+0x1d0], R3 ;  /* 0x0001d003000075a7 */ /* 0x00866400080011ff */
[----:B-1----:R-:W-:Y:S05]  /*81c0*/  @!P0 NANOSLEEP.SYNCS 0x989680 ;  /* 0x009896800000895d */ /* 0x002fea0003900000 */
[----:B------:R-:W1:Y:S02]  /*81d0*/  @!P0 SYNCS.PHASECHK.TRANS64 P0, [R0+URZ+0x1d0], R3 ;  /* 0x0001d003000085a7 */ /* 0x000e6400080010ff */
[----:B-1----:R-:W-:Y:S05]  /*81e0*/  @!P0 BRA `(.L_x_187) ;  /* 0xfffffffc00f08947 */ /* 0x002fea000383ffff */
[----:B------:R-:W-:Y:S05]  /*81f0*/  BRA `(.L_x_188) ;  /* 0xffffffc800987947 */ /* 0x000fea000383ffff */
.L_x_94:
[----:B------:R-:W-:Y:S07]  /*8200*/  MOV R0, UR16 ;  /* 0x0000001000007c02 */ /* 0x000fee0008000f00 */
.L_x_189:
[----:B-1----:R1:W2:Y:S02]  /*8210*/  SYNCS.PHASECHK.TRANS64.TRYWAIT P0, [R0+URZ+0x1c8], R3 ;  /* 0x0001c803000075a7 */ /* 0x0022a400080011ff */
[----:B--2---:R-:W-:Y:S05]  /*8220*/  @!P0 NANOSLEEP.SYNCS 0x989680 ;  /* 0x009896800000895d */ /* 0x004fea0003900000 */
[----:B------:R-:W2:Y:S02]  /*8230*/  @!P0 SYNCS.PHASECHK.TRANS64 P0, [R0+URZ+0x1c8], R3 ;  /* 0x0001c803000085a7 */ /* 0x000ea400080010ff */
[----:B--2---:R-:W-:Y:S05]  /*8240*/  @!P0 BRA `(.L_x_189) ;  /* 0xfffffffc00f08947 */ /* 0x004fea000383ffff */
[----:B------:R-:W-:Y:S05]  /*8250*/  BRA `(.L_x_93) ;  /* 0xffffffcc007c7947 */ /* 0x000fea000383ffff */
.L_x_97:
[----:B------:R-:W-:Y:S07]  /*8260*/  MOV R3, UR16 ;  /* 0x0000001000037c02 */ /* 0x000fee0008000f00 */
.L_x_190:
[----:B-1----:R1:W2:Y:S02]  /*8270*/  SYNCS.PHASECHK.TRANS64.TRYWAIT P2, [R3+URZ+0x1b8], R26 ;  /* 0x0001b81a030075a7 */ /* 0x0022a400080411ff */
[----:B--2---:R-:W-:Y:S05]  /*8280*/  @!P2 NANOSLEEP.SYNCS 0x989680 ;  /* 0x009896800000a95d */ /* 0x004fea0003900000 */
[----:B------:R-:W2:Y:S02]  /*8290*/  @!P2 SYNCS.PHASECHK.TRANS64 P2, [R3+URZ+0x1b8], R26 ;  /* 0x0001b81a0300a5a7 */ /* 0x000ea400080410ff */
[----:B--2---:R-:W-:Y:S05]  /*82a0*/  @!P2 BRA `(.L_x_190) ;  /* 0xfffffffc00f0a947 */ /* 0x004fea000383ffff */
[----:B------:R-:W-:Y:S05]  /*82b0*/  BRA `(.L_x_191) ;  /* 0xffffffd000107947 */ /* 0x000fea000383ffff */
.L_x_100:
[----:B------:R-:W-:Y:S07]  /*82c0*/  MOV R0, UR41 ;  /* 0x0000002900007c02 */ /* 0x000fee0008000f00 */
.L_x_192:
[----:B-1----:R1:W2:Y:S02]  /*82d0*/  SYNCS.PHASECHK.TRANS64.TRYWAIT P0, [R0+URZ+0x1d0], R3 ;  /* 0x0001d003000075a7 */ /* 0x0022a400080011ff */
[----:B--2---:R-:W-:Y:S05]  /*82e0*/  @!P0 NANOSLEEP.SYNCS 0x989680 ;  /* 0x009896800000895d */ /* 0x004fea0003900000 */
[----:B------:R-:W2:Y:S02]  /*82f0*/  @!P0 SYNCS.PHASECHK.TRANS64 P0, [R0+URZ+0x1d0], R3 ;  /* 0x0001d003000085a7 */ /* 0x000ea400080010ff */
[----:B--2---:R-:W-:Y:S05]  /*8300*/  @!P0 BRA `(.L_x_192) ;  /* 0xfffffffc00f08947 */ /* 0x004fea000383ffff */
[----:B------:R-:W-:Y:S05]  /*8310*/  BRA `(.L_x_193) ;  /* 0xffffffd4009c7947 */ /* 0x000fea000383ffff */
.L_x_111:
[----:B-1----:R-:W-:Y:S04]  /*8320*/  MOV R0, UR41 ;  /* 0x0000002900007c02 */ /* 0x002fe80008000f00 */
[----:B------:R1:W2:Y:S03]  /*8330*/  SYNCS.PHASECHK.TRANS64.TRYWAIT P1, [R0+URZ+0x1b0], R5 ;  /* 0x0001b005000075a7 */ /* 0x0002a600080211ff */
[----:B--2---:R-:W-:Y:S05]  /*8340*/  @!P1 NANOSLEEP.SYNCS 0x989680 ;  /* 0x009896800000995d */ /* 0x004fea0003900000 */
[----:B------:R-:W2:Y:S02]  /*8350*/  @!P1 SYNCS.PHASECHK.TRANS64 P1, [R0+URZ+0x1b0], R5 ;  /* 0x0001b005000095a7 */ /* 0x000ea400080210ff */
[----:B--2---:R-:W-:Y:S05]  /*8360*/  @!P1 BRA `(.L_x_111) ;  /* 0xfffffffc00ec9947 */ /* 0x004fea000383ffff */
[----:B------:R-:W-:Y:S05]  /*8370*/  BRA `(.L_x_110) ;  /* 0xffffffe000847947 */ /* 0x000fea000383ffff */
.L_x_113:
[----:B------:R1:W1:Y:S02]  /*8380*/  SYNCS.PHASECHK.TRANS64.TRYWAIT P1, [R96+URZ+0x1e0], R3 ;  /* 0x0001e003600075a7 */ /* 0x00026400080211ff */
[----:B-1----:R-:W-:Y:S05]  /*8390*/  @!P1 NANOSLEEP.SYNCS 0x989680 ;  /* 0x009896800000995d */ /* 0x002fea0003900000 */
[----:B------:R-:W1:Y:S02]  /*83a0*/  @!P1 SYNCS.PHASECHK.TRANS64 P1, [R96+URZ+0x1e0], R3 ;  /* 0x0001e003600095a7 */ /* 0x000e6400080210ff */
[----:B-1----:R-:W-:Y:S05]  /*83b0*/  @!P1 BRA `(.L_x_113) ;  /* 0xfffffffc00f09947 */ /* 0x002fea000383ffff */
[----:B------:R-:W-:Y:S05]  /*83c0*/  BRA `(.L_x_112) ;  /* 0xffffffe000c07947 */ /* 0x000fea000383ffff */
        .weak           $__internal_0_$__cuda_sm10x_tcgen05_guardrail_trap_col_being_dealloced_not_returned_by_alloc
        .type           $__internal_0_$__cuda_sm10x_tcgen05_guardrail_trap_col_being_dealloced_not_returned_by_alloc,@function
        .size           $__internal_0_$__cuda_sm10x_tcgen05_guardrail_trap_col_being_dealloced_not_returned_by_alloc,($__internal_1_$__cuda_sm10x_tcgen05_guardrail_trap_phase_invalid_during_alloc - $__internal_0_$__cuda_sm10x_tcgen05_guardrail_trap_col_being_dealloced_not_returned_by_alloc)
$__internal_0_$__cuda_sm10x_tcgen05_guardrail_trap_col_being_dealloced_not_returned_by_alloc:
[----:B------:R-:W-:Y:S05]  /*83d0*/  BPT.TRAP 0x1 ;  /* 0x000000040000795c */ /* 0x000fea0000300000 */
[----:B------:R-:W-:-:S04]  /*83e0*/  HFMA2 R3, -RZ, RZ, 0, 0 ;  /* 0x00000000ff037431 */ /* 0x000fc800000001ff */
[----:B------:R-:W-:Y:S05]  /*83f0*/  RET.REL.NODEC R2 `(_ZN7cutlass13device_kernelINS_4conv6kernel13ConvUniversalINS1_16ConvProblemShapeILNS1_8OperatorE1ELi2EEENS1_10collective14CollectiveConvINS1_47MainloopSm100TmaUmmaWarpSpecializedImplicitGemmILS5_1ELi27ELi2ELi1ELi2EN4cute5tupleIJNSA_1CILi2EEENSC_ILi1EEESE_EEEEENSB_IJNSC_ILi64EEESH_NSB_IJSH_EEEEEENS_12float_e4m3_tESK_NSA_8TiledMMAINSA_8MMA_AtomIJNSA_10MMA_TraitsINSA_19SM100_MMA_F8F6F4_SSEJSK_SK_fSH_SH_NSA_17integral_constantINSA_4UMMA5MajorELSR_0EEENSP_ISR_LSR_1EEENSP_INSQ_7ScaleInELSU_0EEESV_EEEEEENSA_6LayoutINSB_IJSE_SE_SE_EEENSB_IJNSC_ILi0EEES10_S10_EEEEENSB_IJNSA_10UnderscoreES13_S13_EEEEENS7_6detail27Sm100ImplicitGemmTileTraitsINSA_20SM90_TMA_LOAD_IM2COLENSA_14ComposedLayoutINSA_7SwizzleILi2ELi4ELi3EEENSA_18smem_ptr_flag_bitsILi8EEENSY_INSB_IJNSC_ILi8EEESH_EEENSB_IJSH_SE_EEEEEEEvEENS17_INSA_23SM90_TMA_LOAD_MULTICASTENS19_IS1B_S1D_NSY_INSB_IJSH_S1E_EEENSB_IJSE_SH_EEEEEEEvEEEENS_8epilogue10collective18CollectiveEpilogueINS1R_23Sm100TmaWarpSpecializedILi1ELi1ELi32ELb0ELb0EEEJSJ_NSB_IJNSY_ISH_SE_EES1W_EEESK_NSB_IJNSB_IJlllEEESE_S10_EEESK_S1Z_NS1R_6fusion15FusionCallbacksIS1V_NS20_17LinearCombinationISK_fSK_fLNS_15FloatRoundStyleE2EEESJ_S1X_JEEENSA_5SM1004TMEM4LOAD26SM100_TMEM_LOAD_16dp32b32xES18_S1I_NSA_39AutoVectorizingCopyWithAssumedAlignmentILi128EEENSA_21SM90_TMA_STORE_IM2COLES1I_S2B_S2B_EEEvvEEEEvNT_6ParamsE) ;  /* 0xffffff7c02007950 */ /* 0x000fea0003c3ffff */
        .weak           $__internal_1_$__cuda_sm10x_tcgen05_guardrail_trap_phase_invalid_during_alloc
        .type           $__internal_1_$__cuda_sm10x_tcgen05_guardrail_trap_phase_invalid_during_alloc,@function
        .size           $__internal_1_$__cuda_sm10x_tcgen05_guardrail_trap_phase_invalid_during_alloc,($__internal_2_$__cuda_sm10x_tcgen05_guardrail_trap_unallocated_columns_being_dealloced - $__internal_1_$__cuda_sm10x_tcgen05_guardrail_trap_phase_invalid_during_alloc)
$__internal_1_$__cuda_sm10x_tcgen05_guardrail_trap_phase_invalid_during_alloc:
[----:B------:R-:W-:Y:S05]  /*8400*/  BPT.TRAP 0x1 ;  /* 0x000000040000795c */ /* 0x000fea0000300000 */
[----:B------:R-:W-:-:S04]  /*8410*/  MOV R3, 0x0 ;  /* 0x0000000000037802 */ /* 0x000fc80000000f00 */
[----:B------:R-:W-:Y:S05]  /*8420*/  RET.REL.NODEC R2 `(_ZN7cutlass13device_kernelINS_4conv6kernel13ConvUniversalINS1_16ConvProblemShapeILNS1_8OperatorE1ELi2EEENS1_10collective14CollectiveConvINS1_47MainloopSm100TmaUmmaWarpSpecializedImplicitGemmILS5_1ELi27ELi2ELi1ELi2EN4cute5tupleIJNSA_1CILi2EEENSC_ILi1EEESE_EEEEENSB_IJNSC_ILi64EEESH_NSB_IJSH_EEEEEENS_12float_e4m3_tESK_NSA_8TiledMMAINSA_8MMA_AtomIJNSA_10MMA_TraitsINSA_19SM100_MMA_F8F6F4_SSEJSK_SK_fSH_SH_NSA_17integral_constantINSA_4UMMA5MajorELSR_0EEENSP_ISR_LSR_1EEENSP_INSQ_7ScaleInELSU_0EEESV_EEEEEENSA_6LayoutINSB_IJSE_SE_SE_EEENSB_IJNSC_ILi0EEES10_S10_EEEEENSB_IJNSA_10UnderscoreES13_S13_EEEEENS7_6detail27Sm100ImplicitGemmTileTraitsINSA_20SM90_TMA_LOAD_IM2COLENSA_14ComposedLayoutINSA_7SwizzleILi2ELi4ELi3EEENSA_18smem_ptr_flag_bitsILi8EEENSY_INSB_IJNSC_ILi8EEESH_EEENSB_IJSH_SE_EEEEEEEvEENS17_INSA_23SM90_TMA_LOAD_MULTICASTENS19_IS1B_S1D_NSY_INSB_IJSH_S1E_EEENSB_IJSE_SH_EEEEEEEvEEEENS_8epilogue10collective18CollectiveEpilogueINS1R_23Sm100TmaWarpSpecializedILi1ELi1ELi32ELb0ELb0EEEJSJ_NSB_IJNSY_ISH_SE_EES1W_EEESK_NSB_IJNSB_IJlllEEESE_S10_EEESK_S1Z_NS1R_6fusion15FusionCallbacksIS1V_NS20_17LinearCombinationISK_fSK_fLNS_15FloatRoundStyleE2EEESJ_S1X_JEEENSA_5SM1004TMEM4LOAD26SM100_TMEM_LOAD_16dp32b32xES18_S1I_NSA_39AutoVectorizingCopyWithAssumedAlignmentILi128EEENSA_21SM90_TMA_STORE_IM2COLES1I_S2B_S2B_EEEvvEEEEvNT_6ParamsE) ;  /* 0xffffff7802f47950 */ /* 0x000fea0003c3ffff */
        .weak           $__internal_2_$__cuda_sm10x_tcgen05_guardrail_trap_unallocated_columns_being_dealloced
        .type           $__internal_2_$__cuda_sm10x_tcgen05_guardrail_trap_unallocated_columns_being_dealloced,@function
        .size           $__internal_2_$__cuda_sm10x_tcgen05_guardrail_trap_unallocated_columns_being_dealloced,(.L_x_195 - $__internal_2_$__cuda_sm10x_tcgen05_guardrail_trap_unallocated_columns_being_dealloced)
$__internal_2_$__cuda_sm10x_tcgen05_guardrail_trap_unallocated_columns_being_dealloced:
[----:B------:R-:W-:Y:S05]  /*8430*/  BPT.TRAP 0x1 ;  /* 0x000000040000795c */ /* 0x000fea0000300000 */
[----:B------:R-:W-:-:S04]  /*8440*/  HFMA2 R3, -RZ, RZ, 0, 0 ;  /* 0x00000000ff037431 */ /* 0x000fc800000001ff */
[----:B------:R-:W-:Y:S05]  /*8450*/  RET.REL.NODEC R2 `(_ZN7cutlass13device_kernelINS_4conv6kernel13ConvUniversalINS1_16ConvProblemShapeILNS1_8OperatorE1ELi2EEENS1_10collective14CollectiveConvINS1_47MainloopSm100TmaUmmaWarpSpecializedImplicitGemmILS5_1ELi27ELi2ELi1ELi2EN4cute5tupleIJNSA_1CILi2EEENSC_ILi1EEESE_EEEEENSB_IJNSC_ILi64EEESH_NSB_IJSH_EEEEEENS_12float_e4m3_tESK_NSA_8TiledMMAINSA_8MMA_AtomIJNSA_10MMA_TraitsINSA_19SM100_MMA_F8F6F4_SSEJSK_SK_fSH_SH_NSA_17integral_constantINSA_4UMMA5MajorELSR_0EEENSP_ISR_LSR_1EEENSP_INSQ_7ScaleInELSU_0EEESV_EEEEEENSA_6LayoutINSB_IJSE_SE_SE_EEENSB_IJNSC_ILi0EEES10_S10_EEEEENSB_IJNSA_10UnderscoreES13_S13_EEEEENS7_6detail27Sm100ImplicitGemmTileTraitsINSA_20SM90_TMA_LOAD_IM2COLENSA_14ComposedLayoutINSA_7SwizzleILi2ELi4ELi3EEENSA_18smem_ptr_flag_bitsILi8EEENSY_INSB_IJNSC_ILi8EEESH_EEENSB_IJSH_SE_EEEEEEEvEENS17_INSA_23SM90_TMA_LOAD_MULTICASTENS19_IS1B_S1D_NSY_INSB_IJSH_S1E_EEENSB_IJSE_SH_EEEEEEEvEEEENS_8epilogue10collective18CollectiveEpilogueINS1R_23Sm100TmaWarpSpecializedILi1ELi1ELi32ELb0ELb0EEEJSJ_NSB_IJNSY_ISH_SE_EES1W_EEESK_NSB_IJNSB_IJlllEEESE_S10_EEESK_S1Z_NS1R_6fusion15FusionCallbacksIS1V_NS20_17LinearCombinationISK_fSK_fLNS_15FloatRoundStyleE2EEESJ_S1X_JEEENSA_5SM1004TMEM4LOAD26SM100_TMEM_LOAD_16dp32b32xES18_S1I_NSA_39AutoVectorizingCopyWithAssumedAlignmentILi128EEENSA_21SM90_TMA_STORE_IM2COLES1I_S2B_S2B_EEEvvEEEEvNT_6ParamsE) ;  /* 0xffffff7802e87950 */ /* 0x000fea0003c3ffff */
.L_x_194:
[----:B------:R-:W-:-:S00]  /*8460*/  BRA `(.L_x_194) ;  /* 0xfffffffc00fc7947 */ /* 0x000fc0000383ffff */
[----:B------:R-:W-:-:S00]  /*8470*/  NOP ;  /* 0x0000000000007918 */ /* 0x000fc00000000000 */
        /* <DEDUP_REMOVED lines=8> */
.L_x_195:


//--------------------- .nv.global.init           --------------------------
	.section	.nv.global.init,"aw",@progbits
.nv.global.init:
	.type		$str$29,@object
	.size		$str$29,($str$30 - $str$29)
$str$29:
        /*0000*/ 	.byte	0x28, 0x61, 0x64, 0x64, 0x72, 0x65, 0x73, 0x73, 0x20, 0x26, 0x20, 0x6d, 0x61, 0x73, 0x6b, 0x29
        /*0010*/ 	.byte	0x20, 0x3d, 0x3d, 0x20, 0x30, 0x00
	.type		$str$30,@object
	.size		$str$30,($str$28 - $str$30)
$str$30:
        /*0016*/ 	.byte	0x2f, 0x74, 0x6d, 0x70, 0x2f, 0x63, 0x75, 0x74, 0x6c, 0x61, 0x73, 0x73, 0x5f, 0x73, 0x77, 0x65
        /*0026*/ 	.byte	0x65, 0x70, 0x5f, 0x73, 0x72, 0x63, 0x2f, 0x69, 0x6e, 0x63, 0x6c, 0x75, 0x64, 0x65, 0x2f, 0x63
        /*0036*/ 	.byte	0x75, 0x74, 0x65, 0x2f, 0x70, 0x6f, 0x69, 0x6e, 0x74, 0x65, 0x72, 0x5f, 0x66, 0x6c, 0x61, 0x67
        /*0046*/ 	.byte	0x67, 0x65, 0x64, 0x2e, 0x68, 0x70, 0x70, 0x00
	.type		$str$28,@object
	.size		$str$28,($str$27 - $str$28)
$str$28:
        /*004e*/ 	.byte	0x2f, 0x74, 0x6d, 0x70, 0x2f, 0x63, 0x75, 0x74, 0x6c, 0x61, 0x73, 0x73, 0x5f, 0x73, 0x77, 0x65
        /*005e*/ 	.byte	0x65, 0x70, 0x5f, 0x73, 0x72, 0x63, 0x2f, 0x69, 0x6e, 0x63, 0x6c, 0x75, 0x64, 0x65, 0x2f, 0x63
        /*006e*/ 	.byte	0x75, 0x74, 0x65, 0x2f, 0x61, 0x74, 0x6f, 0x6d, 0x2f, 0x63, 0x6f, 0x70, 0x79, 0x5f, 0x74, 0x72
        /*007e*/ 	.byte	0x61, 0x69, 0x74, 0x73, 0x5f, 0x73, 0x6d, 0x31, 0x30, 0x30, 0x2e, 0x68, 0x70, 0x70, 0x00
	.type		$str$27,@object
	.size		$str$27,(__unnamed_1 - $str$27)
$str$27:
        /*008d*/ 	.byte	0x28, 0x28, 0x75, 0x69, 0x6e, 0x74, 0x33, 0x32, 0x5f, 0x74, 0x28, 0x74, 0x68, 0x72, 0x65, 0x61
        /*009d*/ 	.byte	0x64, 0x49, 0x64, 0x78, 0x2e, 0x78, 0x29, 0x20, 0x2f, 0x20, 0x33, 0x32, 0x29, 0x20, 0x25, 0x20
        /*00ad*/ 	.byte	0x34, 0x29, 0x20, 0x3d, 0x3d, 0x20, 0x28, 0x28, 0x28, 0x74, 0x6d, 0x65, 0x6d, 0x5f, 0x61, 0x64
        /*00bd*/ 	.byte	0x64, 0x72, 0x20, 0x3e, 0x3e, 0x20, 0x31, 0x36, 0x29, 0x20, 0x2f, 0x20, 0x33, 0x32, 0x29, 0x20
        /*00cd*/ 	.byte	0x25, 0x20, 0x34, 0x29, 0x00
	.type		__unnamed_1,@object
	.size		__unnamed_1,(__unnamed_2 - __unnamed_1)
__unnamed_1:
        /*00d2*/ 	.byte	0x61, 0x75, 0x74, 0x6f, 0x20, 0x63, 0x75, 0x74, 0x65, 0x3a, 0x3a, 0x61, 0x73, 0x5f, 0x70, 0x6f
        /* <DEDUP_REMOVED lines=24> */
        /*0262*/ 	.byte	0x3c, 0x34, 0x30, 0x39, 0x36, 0x3e, 0x3e, 0x3e, 0x3e, 0x5d, 0x00
	.type		__unnamed_2,@object
	.size		__unnamed_2,(.L_2 - __unnamed_2)
__unnamed_2:
        /* <DEDUP_REMOVED lines=40> */
        /*04ed*/ 	.byte	0x74, 0x65, 0x3a, 0x3a, 0x43, 0x3c, 0x30, 0x3e, 0x3e, 0x3e, 0x3e, 0x5d, 0x00
.L_2:


//--------------------- .nv.shared._ZN7cutlass13device_kernelINS_4conv6kernel13ConvUniversalINS1_16ConvProblemShapeILNS1_8OperatorE1ELi2EEENS1_10collective14CollectiveConvINS1_47MainloopSm100TmaUmmaWarpSpecializedImplicitGemmILS5_1ELi27ELi2ELi1ELi2EN4cute5tupleIJNSA_1CILi2EEENSC_ILi1EEESE_EEEEENSB_IJNSC_ILi64EEESH_NSB_IJSH_EEEEEENS_12float_e4m3_tESK_NSA_8TiledMMAINSA_8MMA_AtomIJNSA_10MMA_TraitsINSA_19SM100_MMA_F8F6F4_SSEJSK_SK_fSH_SH_NSA_17integral_constantINSA_4UMMA5MajorELSR_0EEENSP_ISR_LSR_1EEENSP_INSQ_7ScaleInELSU_0EEESV_EEEEEENSA_6LayoutINSB_IJSE_SE_SE_EEENSB_IJNSC_ILi0EEES10_S10_EEEEENSB_IJNSA_10UnderscoreES13_S13_EEEEENS7_6detail27Sm100ImplicitGemmTileTraitsINSA_20SM90_TMA_LOAD_IM2COLENSA_14ComposedLayoutINSA_7SwizzleILi2ELi4ELi3EEENSA_18smem_ptr_flag_bitsILi8EEENSY_INSB_IJNSC_ILi8EEESH_EEENSB_IJSH_SE_EEEEEEEvEENS17_INSA_23SM90_TMA_LOAD_MULTICASTENS19_IS1B_S1D_NSY_INSB_IJSH_S1E_EEENSB_IJSE_SH_EEEEEEEvEEEENS_8epilogue10collective18CollectiveEpilogueINS1R_23Sm100TmaWarpSpecializedILi1ELi1ELi32ELb0ELb0EEEJSJ_NSB_IJNSY_ISH_SE_EES1W_EEESK_NSB_IJNSB_IJlllEEESE_S10_EEESK_S1Z_NS1R_6fusion15FusionCallbacksIS1V_NS20_17LinearCombinationISK_fSK_fLNS_15FloatRoundStyleE2EEESJ_S1X_JEEENSA_5SM1004TMEM4LOAD26SM100_TMEM_LOAD_16dp32b32xES18_S1I_NSA_39AutoVectorizingCopyWithAssumedAlignmentILi128EEENSA_21SM90_TMA_STORE_IM2COLES1I_S2B_S2B_EEEvvEEEEvNT_6ParamsE --------------------------
	.section	.nv.shared._ZN7cutlass13device_kernelINS_4conv6kernel13ConvUniversalINS1_16ConvProblemShapeILNS1_8OperatorE1ELi2EEENS1_10collective14CollectiveConvINS1_47MainloopSm100TmaUmmaWarpSpecializedImplicitGemmILS5_1ELi27ELi2ELi1ELi2EN4cute5tupleIJNSA_1CILi2EEENSC_ILi1EEESE_EEEEENSB_IJNSC_ILi64EEESH_NSB_IJSH_EEEEEENS_12float_e4m3_tESK_NSA_8TiledMMAINSA_8MMA_AtomIJNSA_10MMA_TraitsINSA_19SM100_MMA_F8F6F4_SSEJSK_SK_fSH_SH_NSA_17integral_constantINSA_4UMMA5MajorELSR_0EEENSP_ISR_LSR_1EEENSP_INSQ_7ScaleInELSU_0EEESV_EEEEEENSA_6LayoutINSB_IJSE_SE_SE_EEENSB_IJNSC_ILi0EEES10_S10_EEEEENSB_IJNSA_10UnderscoreES13_S13_EEEEENS7_6detail27Sm100ImplicitGemmTileTraitsINSA_20SM90_TMA_LOAD_IM2COLENSA_14ComposedLayoutINSA_7SwizzleILi2ELi4ELi3EEENSA_18smem_ptr_flag_bitsILi8EEENSY_INSB_IJNSC_ILi8EEESH_EEENSB_IJSH_SE_EEEEEEEvEENS17_INSA_23SM90_TMA_LOAD_MULTICASTENS19_IS1B_S1D_NSY_INSB_IJSH_S1E_EEENSB_IJSE_SH_EEEEEEEvEEEENS_8epilogue10collective18CollectiveEpilogueINS1R_23Sm100TmaWarpSpecializedILi1ELi1ELi32ELb0ELb0EEEJSJ_NSB_IJNSY_ISH_SE_EES1W_EEESK_NSB_IJNSB_IJlllEEESE_S10_EEESK_S1Z_NS1R_6fusion15FusionCallbacksIS1V_NS20_17LinearCombinationISK_fSK_fLNS_15FloatRoundStyleE2EEESJ_S1X_JEEENSA_5SM1004TMEM4LOAD26SM100_TMEM_LOAD_16dp32b32xES18_S1I_NSA_39AutoVectorizingCopyWithAssumedAlignmentILi128EEENSA_21SM90_TMA_STORE_IM2COLES1I_S2B_S2B_EEEvvEEEEvNT_6ParamsE,"aw",@nobits
	.sectionflags	@""
	.align	16
	.zero		1024


//--------------------- .nv.shared.reserved.0     --------------------------
	.section	.nv.shared.reserved.0,"aw",@nobits
	.weak		__nv_reservedSMEM_offset_0_alias
	.size		__nv_reservedSMEM_offset_0_alias, 0, 64
	.other		__nv_reservedSMEM_offset_0_alias,@"STO_CUDA_RESERVED_SHARED STV_DEFAULT"
__nv_reservedSMEM_offset_0_alias:
	.zero		0
.nv.shared.reserved.0:
	.zero		64
	.weak		__nv_reservedSMEM_tcgen05_partition
	.type		__nv_reservedSMEM_tcgen05_partition,@object
	.size		__nv_reservedSMEM_tcgen05_partition,(.L_0 - __nv_reservedSMEM_tcgen05_partition)
__nv_reservedSMEM_tcgen05_partition:
	.zero		32
.L_0:


//--------------------- .nv.global                --------------------------
	.section	.nv.global,"aw",@nobits
.nv.global:
	.type		_ZN39_INTERNAL_a9bc1cbd_4_k_cu_737c45eb_31844cute1_E,@object
	.size		_ZN39_INTERNAL_a9bc1cbd_4_k_cu_737c45eb_31844cute1_E,(_ZN39_INTERNAL_a9bc1cbd_4_k_cu_737c45eb_31844cuda3std3__45__cpo6cbeginE - _ZN39_INTERNAL_a9bc1cbd_4_k_cu_737c45eb_31844cute1_E)
_ZN39_INTERNAL_a9bc1cbd_4_k_cu_737c45eb_31844cute1_E:
	.zero		1
	.type		_ZN39_INTERNAL_a9bc1cbd_4_k_cu_737c45eb_31844cuda3std3__45__cpo6cbeginE,@object
	.size		_ZN39_INTERNAL_a9bc1cbd_4_k_cu_737c45eb_31844cuda3std3__45__cpo6cbeginE,(_ZN39_INTERNAL_a9bc1cbd_4_k_cu_737c45eb_31844cuda3std3__48in_placeE - _ZN39_INTERNAL_a9bc1cbd_4_k_cu_737c45eb_31844cuda3std3__45__cpo6cbeginE)
_ZN39_INTERNAL_a9bc1cbd_4_k_cu_737c45eb_31844cuda3std3__45__cpo6cbeginE:
	.zero		1
	.type		_ZN39_INTERNAL_a9bc1cbd_4_k_cu_737c45eb_31844cuda3std3__48in_placeE,@object
	.size		_ZN39_INTERNAL_a9bc1cbd_4_k_cu_737c45eb_31844cuda3std3__48in_placeE,(_ZN39_INTERNAL_a9bc1cbd_4_k_cu_737c45eb_31844cuda3std6ranges3__45__cpo9iter_moveE - _ZN39_INTERNAL_a9bc1cbd_4_k_cu_737c45eb_31844cuda3std3__48in_placeE)
_ZN39_INTERNAL_a9bc1cbd_4_k_cu_737c45eb_31844cuda3std3__48in_placeE:
	.zero		1
	.type		_ZN39_INTERNAL_a9bc1cbd_4_k_cu_737c45eb_31844cuda3std6ranges3__45__cpo9iter_moveE,@object
	.size		_ZN39_INTERNAL_a9bc1cbd_4_k_cu_737c45eb_31844cuda3std6ranges3__45__cpo9iter_moveE,(_ZN39_INTERNAL_a9bc1cbd_4_k_cu_737c45eb_31844cuda3std3__45__cpo5beginE - _ZN39_INTERNAL_a9bc1cbd_4_k_cu_737c45eb_31844cuda3std6ranges3__45__cpo9iter_moveE)
_ZN39_INTERNAL_a9bc1cbd_4_k_cu_737c45eb_31844cuda3std6ranges3__45__cpo9iter_moveE:
	.zero		1
	.type		_ZN39_INTERNAL_a9bc1cbd_4_k_cu_737c45eb_31844cuda3std3__45__cpo5beginE,@object
	.size		_ZN39_INTERNAL_a9bc1cbd_4_k_cu_737c45eb_31844cuda3std3__45__cpo5beginE,(_ZN39_INTERNAL_a9bc1cbd_4_k_cu_737c45eb_31844cuda3std3__441_GLOBAL__N__a9bc1cbd_4_k_cu_737c45eb_31846ignoreE - _ZN39_INTERNAL_a9bc1cbd_4_k_cu_737c45eb_31844cuda3std3__45__cpo5beginE)
_ZN39_INTERNAL_a9bc1cbd_4_k_cu_737c45eb_31844cuda3std3__45__cpo5beginE:
	.zero		1
	.type		_ZN39_INTERNAL_a9bc1cbd_4_k_cu_737c45eb_31844cuda3std3__441_GLOBAL__N__a9bc1cbd_4_k_cu_737c45eb_31846ignoreE,@object
	.size		_ZN39_INTERNAL_a9bc1cbd_4_k_cu_737c45eb_31844cuda3std3__441_GLOBAL__N__a9bc1cbd_4_k_cu_737c45eb_31846ignoreE,(_ZN39_INTERNAL_a9bc1cbd_4_k_cu_737c45eb_31844cute7productE - _ZN39_INTERNAL_a9bc1cbd_4_k_cu_737c45eb_31844cuda3std3__441_GLOBAL__N__a9bc1cbd_4_k_cu_737c45eb_31846ignoreE)
_ZN39_INTERNAL_a9bc1cbd_4_k_cu_737c45eb_31844cuda3std3__441_GLOBAL__N__a9bc1cbd_4_k_cu_737c45eb_31846ignoreE:
	.zero		1
	.type		_ZN39_INTERNAL_a9bc1cbd_4_k_cu_737c45eb_31844cute7productE,@object
	.size		_ZN39_INTERNAL_a9bc1cbd_4_k_cu_737c45eb_31844cute7productE,(_ZN39_INTERNAL_a9bc1cbd_4_k_cu_737c45eb_31844cuda3std3__45__cpo3endE - _ZN39_INTERNAL_a9bc1cbd_4_k_cu_737c45eb_31844cute7productE)
_ZN39_INTERNAL_a9bc1cbd_4_k_cu_737c45eb_31844cute7productE:
	.zero		1
	.type		_ZN39_INTERNAL_a9bc1cbd_4_k_cu_737c45eb_31844cuda3std3__45__cpo3endE,@object
	.size		_ZN39_INTERNAL_a9bc1cbd_4_k_cu_737c45eb_31844cuda3std3__45__cpo3endE,(_ZN39_INTERNAL_a9bc1cbd_4_k_cu_737c45eb_31844cuda3std3__419piecewise_constructE - _ZN39_INTERNAL_a9bc1cbd_4_k_cu_737c45eb_31844cuda3std3__45__cpo3endE)
_ZN39_INTERNAL_a9bc1cbd_4_k_cu_737c45eb_31844cuda3std3__45__cpo3endE:
	.zero		1
	.type		_ZN39_INTERNAL_a9bc1cbd_4_k_cu_737c45eb_31844cuda3std3__419piecewise_constructE,@object
	.size		_ZN39_INTERNAL_a9bc1cbd_4_k_cu_737c45eb_31844cuda3std3__419piecewise_constructE,(_ZN39_INTERNAL_a9bc1cbd_4_k_cu_737c45eb_31844cuda3std3__45__cpo4cendE - _ZN39_INTERNAL_a9bc1cbd_4_k_cu_737c45eb_31844cuda3std3__419piecewise_constructE)
_ZN39_INTERNAL_a9bc1cbd_4_k_cu_737c45eb_31844cuda3std3__419piecewise_constructE:
	.zero		1
	.type		_ZN39_INTERNAL_a9bc1cbd_4_k_cu_737c45eb_31844cuda3std3__45__cpo4cendE,@object
	.size		_ZN39_INTERNAL_a9bc1cbd_4_k_cu_737c45eb_31844cuda3std3__45__cpo4cendE,(_ZN39_INTERNAL_a9bc1cbd_4_k_cu_737c45eb_31844cuda3std6ranges3__45__cpo4swapE - _ZN39_INTERNAL_a9bc1cbd_4_k_cu_737c45eb_31844cuda3std3__45__cpo4cendE)
_ZN39_INTERNAL_a9bc1cbd_4_k_cu_737c45eb_31844cuda3std3__45__cpo4cendE:
	.zero		1
	.type		_ZN39_INTERNAL_a9bc1cbd_4_k_cu_737c45eb_31844cuda3std6ranges3__45__cpo4swapE,@object
	.size		_ZN39_INTERNAL_a9bc1cbd_4_k_cu_737c45eb_31844cuda3std6ranges3__45__cpo4swapE,(.L_10 - _ZN39_INTERNAL_a9bc1cbd_4_k_cu_737c45eb_31844cuda3std6ranges3__45__cpo4swapE)
_ZN39_INTERNAL_a9bc1cbd_4_k_cu_737c45eb_31844cuda3std6ranges3__45__cpo4swapE:
	.zero		1
.L_10:


//--------------------- .nv.constant0._ZN7cutlass13device_kernelINS_4conv6kernel13ConvUniversalINS1_16ConvProblemShapeILNS1_8OperatorE1ELi2EEENS1_10collective14CollectiveConvINS1_47MainloopSm100TmaUmmaWarpSpecializedImplicitGemmILS5_1ELi27ELi2ELi1ELi2EN4cute5tupleIJNSA_1CILi2EEENSC_ILi1EEESE_EEEEENSB_IJNSC_ILi64EEESH_NSB_IJSH_EEEEEENS_12float_e4m3_tESK_NSA_8TiledMMAINSA_8MMA_AtomIJNSA_10MMA_TraitsINSA_19SM100_MMA_F8F6F4_SSEJSK_SK_fSH_SH_NSA_17integral_constantINSA_4UMMA5MajorELSR_0EEENSP_ISR_LSR_1EEENSP_INSQ_7ScaleInELSU_0EEESV_EEEEEENSA_6LayoutINSB_IJSE_SE_SE_EEENSB_IJNSC_ILi0EEES10_S10_EEEEENSB_IJNSA_10UnderscoreES13_S13_EEEEENS7_6detail27Sm100ImplicitGemmTileTraitsINSA_20SM90_TMA_LOAD_IM2COLENSA_14ComposedLayoutINSA_7SwizzleILi2ELi4ELi3EEENSA_18smem_ptr_flag_bitsILi8EEENSY_INSB_IJNSC_ILi8EEESH_EEENSB_IJSH_SE_EEEEEEEvEENS17_INSA_23SM90_TMA_LOAD_MULTICASTENS19_IS1B_S1D_NSY_INSB_IJSH_S1E_EEENSB_IJSE_SH_EEEEEEEvEEEENS_8epilogue10collective18CollectiveEpilogueINS1R_23Sm100TmaWarpSpecializedILi1ELi1ELi32ELb0ELb0EEEJSJ_NSB_IJNSY_ISH_SE_EES1W_EEESK_NSB_IJNSB_IJlllEEESE_S10_EEESK_S1Z_NS1R_6fusion15FusionCallbacksIS1V_NS20_17LinearCombinationISK_fSK_fLNS_15FloatRoundStyleE2EEESJ_S1X_JEEENSA_5SM1004TMEM4LOAD26SM100_TMEM_LOAD_16dp32b32xES18_S1I_NSA_39AutoVectorizingCopyWithAssumedAlignmentILi128EEENSA_21SM90_TMA_STORE_IM2COLES1I_S2B_S2B_EEEvvEEEEvNT_6ParamsE --------------------------
	.section	.nv.constant0._ZN7cutlass13device_kernelINS_4conv6kernel13ConvUniversalINS1_16ConvProblemShapeILNS1_8OperatorE1ELi2EEENS1_10collective14CollectiveConvINS1_47MainloopSm100TmaUmmaWarpSpecializedImplicitGemmILS5_1ELi27ELi2ELi1ELi2EN4cute5tupleIJNSA_1CILi2EEENSC_ILi1EEESE_EEEEENSB_IJNSC_ILi64EEESH_NSB_IJSH_EEEEEENS_12float_e4m3_tESK_NSA_8TiledMMAINSA_8MMA_AtomIJNSA_10MMA_TraitsINSA_19SM100_MMA_F8F6F4_SSEJSK_SK_fSH_SH_NSA_17integral_constantINSA_4UMMA5MajorELSR_0EEENSP_ISR_LSR_1EEENSP_INSQ_7ScaleInELSU_0EEESV_EEEEEENSA_6LayoutINSB_IJSE_SE_SE_EEENSB_IJNSC_ILi0EEES10_S10_EEEEENSB_IJNSA_10UnderscoreES13_S13_EEEEENS7_6detail27Sm100ImplicitGemmTileTraitsINSA_20SM90_TMA_LOAD_IM2COLENSA_14ComposedLayoutINSA_7SwizzleILi2ELi4ELi3EEENSA_18smem_ptr_flag_bitsILi8EEENSY_INSB_IJNSC_ILi8EEESH_EEENSB_IJSH_SE_EEEEEEEvEENS17_INSA_23SM90_TMA_LOAD_MULTICASTENS19_IS1B_S1D_NSY_INSB_IJSH_S1E_EEENSB_IJSE_SH_EEEEEEEvEEEENS_8epilogue10collective18CollectiveEpilogueINS1R_23Sm100TmaWarpSpecializedILi1ELi1ELi32ELb0ELb0EEEJSJ_NSB_IJNSY_ISH_SE_EES1W_EEESK_NSB_IJNSB_IJlllEEESE_S10_EEESK_S1Z_NS1R_6fusion15FusionCallbacksIS1V_NS20_17LinearCombinationISK_fSK_fLNS_15FloatRoundStyleE2EEESJ_S1X_JEEENSA_5SM1004TMEM4LOAD26SM100_TMEM_LOAD_16dp32b32xES18_S1I_NSA_39AutoVectorizingCopyWithAssumedAlignmentILi128EEENSA_21SM90_TMA_STORE_IM2COLES1I_S2B_S2B_EEEvvEEEEvNT_6ParamsE,"a",@progbits
	.sectionflags	@""
	.align	4
.nv.constant0._ZN7cutlass13device_kernelINS_4conv6kernel13ConvUniversalINS1_16ConvProblemShapeILNS1_8OperatorE1ELi2EEENS1_10collective14CollectiveConvINS1_47MainloopSm100TmaUmmaWarpSpecializedImplicitGemmILS5_1ELi27ELi2ELi1ELi2EN4cute5tupleIJNSA_1CILi2EEENSC_ILi1EEESE_EEEEENSB_IJNSC_ILi64EEESH_NSB_IJSH_EEEEEENS_12float_e4m3_tESK_NSA_8TiledMMAINSA_8MMA_AtomIJNSA_10MMA_TraitsINSA_19SM100_MMA_F8F6F4_SSEJSK_SK_fSH_SH_NSA_17integral_constantINSA_4UMMA5MajorELSR_0EEENSP_ISR_LSR_1EEENSP_INSQ_7ScaleInELSU_0EEESV_EEEEEENSA_6LayoutINSB_IJSE_SE_SE_EEENSB_IJNSC_ILi0EEES10_S10_EEEEENSB_IJNSA_10UnderscoreES13_S13_EEEEENS7_6detail27Sm100ImplicitGemmTileTraitsINSA_20SM90_TMA_LOAD_IM2COLENSA_14ComposedLayoutINSA_7SwizzleILi2ELi4ELi3EEENSA_18smem_ptr_flag_bitsILi8EEENSY_INSB_IJNSC_ILi8EEESH_EEENSB_IJSH_SE_EEEEEEEvEENS17_INSA_23SM90_TMA_LOAD_MULTICASTENS19_IS1B_S1D_NSY_INSB_IJSH_S1E_EEENSB_IJSE_SH_EEEEEEEvEEEENS_8epilogue10collective18CollectiveEpilogueINS1R_23Sm100TmaWarpSpecializedILi1ELi1ELi32ELb0ELb0EEEJSJ_NSB_IJNSY_ISH_SE_EES1W_EEESK_NSB_IJNSB_IJlllEEESE_S10_EEESK_S1Z_NS1R_6fusion15FusionCallbacksIS1V_NS20_17LinearCombinationISK_fSK_fLNS_15FloatRoundStyleE2EEESJ_S1X_JEEENSA_5SM1004TMEM4LOAD26SM100_TMEM_LOAD_16dp32b32xES18_S1I_NSA_39AutoVectorizingCopyWithAssumedAlignmentILi128EEENSA_21SM90_TMA_STORE_IM2COLES1I_S2B_S2B_EEEvvEEEEvNT_6ParamsE:
	.zero		2944


//--------------------- SYMBOLS --------------------------

	.type		.nv.reservedSmem.offset0,@object
	.size		.nv.reservedSmem.offset0,0x4
	.type		.nv.reservedSmem.cap,@object
	.size		.nv.reservedSmem.cap,0x4
	.type		__assertfail,@function
